//
// Generated by NVIDIA NVVM Compiler
//
// Compiler Build ID: CL-36424714
// Cuda compilation tools, release 13.0, V13.0.88
// Based on NVVM 20.0.0
//

.version 9.0
.target sm_100
.address_size 64

	// .globl	_Z11init_kernelPfi
// _ZZ17reduce_max_kernelPfiE5sdata has been demoted

.visible .entry _Z11init_kernelPfi(
	.param .u64 .ptr .align 1 _Z11init_kernelPfi_param_0,
	.param .u32 _Z11init_kernelPfi_param_1
)
{
	.reg .pred 	%p<47>;
	.reg .b32 	%r<63>;
	.reg .b32 	%f<266>;
	.reg .b64 	%rd<11>;

	ld.param.u64 	%rd2, [_Z11init_kernelPfi_param_0];
	ld.param.u32 	%r5, [_Z11init_kernelPfi_param_1];
	cvta.to.global.u64 	%rd1, %rd2;
	mov.u32 	%r6, %ctaid.x;
	mov.u32 	%r7, %ntid.x;
	mov.u32 	%r8, %tid.x;
	mad.lo.s32 	%r1, %r6, %r7, %r8;
	mov.u32 	%r9, %ctaid.y;
	mov.u32 	%r10, %ntid.y;
	mov.u32 	%r11, %tid.y;
	mad.lo.s32 	%r12, %r9, %r10, %r11;
	mad.lo.s32 	%r3, %r5, %r12, %r1;
	max.s32 	%r13, %r1, %r12;
	setp.ge.s32 	%p1, %r13, %r5;
	@%p1 bra 	$L__BB0_28;
	cvt.rn.f32.u32 	%f1, %r5;
	mul.f32 	%f2, %f1, 0f3E000000;
	cvt.rn.f32.s32 	%f3, %r1;
	fma.rn.f32 	%f4, %f1, 0fBE800000, %f3;
	abs.f32 	%f5, %f4;
	setp.eq.f32 	%p2, %f4, 0f3F800000;
	mov.f32 	%f262, 0f3F800000;
	@%p2 bra 	$L__BB0_6;
	setp.num.f32 	%p3, %f5, %f5;
	@%p3 bra 	$L__BB0_4;
	mov.f32 	%f87, 0f40000000;
	add.rn.f32 	%f262, %f4, %f87;
	bra.uni 	$L__BB0_6;
$L__BB0_4:
	setp.lt.f32 	%p4, %f5, 0f00800000;
	mul.f32 	%f32, %f5, 0f4B800000;
	selp.f32 	%f33, %f32, %f5, %p4;
	mov.b32 	%r14, %f33;
	add.s32 	%r15, %r14, -1060439283;
	and.b32  	%r16, %r15, -8388608;
	sub.s32 	%r17, %r14, %r16;
	mov.b32 	%f34, %r17;
	cvt.rn.f32.s32 	%f35, %r16;
	selp.f32 	%f36, 0fC1C00000, 0f00000000, %p4;
	fma.rn.f32 	%f37, %f35, 0f34000000, %f36;
	add.f32 	%f38, %f34, 0fBF800000;
	add.f32 	%f39, %f34, 0f3F800000;
	rcp.approx.ftz.f32 	%f40, %f39;
	add.f32 	%f41, %f38, %f38;
	mul.f32 	%f42, %f41, %f40;
	mul.f32 	%f43, %f42, %f42;
	neg.f32 	%f44, %f42;
	sub.f32 	%f45, %f38, %f42;
	add.f32 	%f46, %f45, %f45;
	fma.rn.f32 	%f47, %f44, %f38, %f46;
	mul.rn.f32 	%f48, %f40, %f47;
	fma.rn.f32 	%f49, %f43, 0f3A2C32E4, 0f3B52E7DB;
	fma.rn.f32 	%f50, %f49, %f43, 0f3C93BB73;
	fma.rn.f32 	%f51, %f50, %f43, 0f3DF6384F;
	mul.rn.f32 	%f52, %f51, %f43;
	fma.rn.f32 	%f53, %f42, 0f3FB8AA3B, %f37;
	mul.f32 	%f54, %f52, 0f40400000;
	sub.f32 	%f55, %f37, %f53;
	fma.rn.f32 	%f56, %f42, 0f3FB8AA3B, %f55;
	fma.rn.f32 	%f57, %f48, 0f3FB8AA3B, %f56;
	fma.rn.f32 	%f58, %f42, 0f32A55E34, %f57;
	fma.rn.f32 	%f59, %f54, %f48, %f58;
	fma.rn.f32 	%f60, %f52, %f42, %f59;
	add.rn.f32 	%f61, %f53, %f60;
	mov.f32 	%f62, 0f40000000;
	mul.rn.f32 	%f63, %f61, %f62;
	cvt.rni.f32.f32 	%f64, %f63;
	sub.f32 	%f65, %f63, %f64;
	neg.f32 	%f66, %f63;
	fma.rn.f32 	%f67, %f61, 0f40000000, %f66;
	neg.f32 	%f68, %f53;
	add.rn.f32 	%f69, %f61, %f68;
	neg.f32 	%f70, %f69;
	add.rn.f32 	%f71, %f60, %f70;
	fma.rn.f32 	%f72, %f71, 0f40000000, %f67;
	add.f32 	%f73, %f65, %f72;
	setp.gt.f32 	%p5, %f64, 0f00000000;
	selp.b32 	%r18, 0, -2097152000, %p5;
	setp.neu.f32 	%p6, %f4, 0f00000000;
	setp.neu.f32 	%p7, %f5, 0f7F800000;
	setp.lt.f32 	%p8, %f63, 0f00000000;
	selp.f32 	%f74, 0f00000000, 0f7F800000, %p8;
	abs.f32 	%f75, %f63;
	setp.gt.f32 	%p9, %f75, 0f43180000;
	cvt.rzi.s32.f32 	%r19, %f64;
	shl.b32 	%r20, %r19, 23;
	sub.s32 	%r21, %r20, %r18;
	mov.b32 	%f76, %r21;
	add.s32 	%r22, %r18, 2130706432;
	mov.b32 	%f77, %r22;
	fma.rn.f32 	%f78, %f73, 0f391FCB8E, 0f3AAF85ED;
	fma.rn.f32 	%f79, %f78, %f73, 0f3C1D9856;
	fma.rn.f32 	%f80, %f79, %f73, 0f3D6357BB;
	fma.rn.f32 	%f81, %f80, %f73, 0f3E75FDEC;
	fma.rn.f32 	%f82, %f81, %f73, 0f3F317218;
	fma.rn.f32 	%f83, %f82, %f73, 0f3F800000;
	mul.f32 	%f84, %f83, %f77;
	mul.f32 	%f85, %f84, %f76;
	selp.f32 	%f262, %f74, %f85, %p9;
	and.pred  	%p10, %p6, %p7;
	@%p10 bra 	$L__BB0_6;
	add.f32 	%f86, %f4, %f4;
	mov.b32 	%r23, %f86;
	and.b32  	%r24, %r23, 2147483647;
	mov.b32 	%f262, %r24;
$L__BB0_6:
	cvt.rn.f32.u32 	%f10, %r12;
	fma.rn.f32 	%f11, %f1, 0fBF400000, %f10;
	abs.f32 	%f12, %f11;
	setp.eq.f32 	%p11, %f11, 0f3F800000;
	mov.f32 	%f263, 0f3F800000;
	@%p11 bra 	$L__BB0_11;
	setp.num.f32 	%p12, %f12, %f12;
	@%p12 bra 	$L__BB0_9;
	mov.f32 	%f144, 0f40000000;
	add.rn.f32 	%f263, %f11, %f144;
	bra.uni 	$L__BB0_11;
$L__BB0_9:
	setp.lt.f32 	%p13, %f12, 0f00800000;
	mul.f32 	%f89, %f12, 0f4B800000;
	selp.f32 	%f90, %f89, %f12, %p13;
	mov.b32 	%r25, %f90;
	add.s32 	%r26, %r25, -1060439283;
	and.b32  	%r27, %r26, -8388608;
	sub.s32 	%r28, %r25, %r27;
	mov.b32 	%f91, %r28;
	cvt.rn.f32.s32 	%f92, %r27;
	selp.f32 	%f93, 0fC1C00000, 0f00000000, %p13;
	fma.rn.f32 	%f94, %f92, 0f34000000, %f93;
	add.f32 	%f95, %f91, 0fBF800000;
	add.f32 	%f96, %f91, 0f3F800000;
	rcp.approx.ftz.f32 	%f97, %f96;
	add.f32 	%f98, %f95, %f95;
	mul.f32 	%f99, %f98, %f97;
	mul.f32 	%f100, %f99, %f99;
	neg.f32 	%f101, %f99;
	sub.f32 	%f102, %f95, %f99;
	add.f32 	%f103, %f102, %f102;
	fma.rn.f32 	%f104, %f101, %f95, %f103;
	mul.rn.f32 	%f105, %f97, %f104;
	fma.rn.f32 	%f106, %f100, 0f3A2C32E4, 0f3B52E7DB;
	fma.rn.f32 	%f107, %f106, %f100, 0f3C93BB73;
	fma.rn.f32 	%f108, %f107, %f100, 0f3DF6384F;
	mul.rn.f32 	%f109, %f108, %f100;
	fma.rn.f32 	%f110, %f99, 0f3FB8AA3B, %f94;
	mul.f32 	%f111, %f109, 0f40400000;
	sub.f32 	%f112, %f94, %f110;
	fma.rn.f32 	%f113, %f99, 0f3FB8AA3B, %f112;
	fma.rn.f32 	%f114, %f105, 0f3FB8AA3B, %f113;
	fma.rn.f32 	%f115, %f99, 0f32A55E34, %f114;
	fma.rn.f32 	%f116, %f111, %f105, %f115;
	fma.rn.f32 	%f117, %f109, %f99, %f116;
	add.rn.f32 	%f118, %f110, %f117;
	mov.f32 	%f119, 0f40000000;
	mul.rn.f32 	%f120, %f118, %f119;
	cvt.rni.f32.f32 	%f121, %f120;
	sub.f32 	%f122, %f120, %f121;
	neg.f32 	%f123, %f120;
	fma.rn.f32 	%f124, %f118, 0f40000000, %f123;
	neg.f32 	%f125, %f110;
	add.rn.f32 	%f126, %f118, %f125;
	neg.f32 	%f127, %f126;
	add.rn.f32 	%f128, %f117, %f127;
	fma.rn.f32 	%f129, %f128, 0f40000000, %f124;
	add.f32 	%f130, %f122, %f129;
	setp.gt.f32 	%p14, %f121, 0f00000000;
	selp.b32 	%r29, 0, -2097152000, %p14;
	setp.neu.f32 	%p15, %f11, 0f00000000;
	setp.neu.f32 	%p16, %f12, 0f7F800000;
	setp.lt.f32 	%p17, %f120, 0f00000000;
	selp.f32 	%f131, 0f00000000, 0f7F800000, %p17;
	abs.f32 	%f132, %f120;
	setp.gt.f32 	%p18, %f132, 0f43180000;
	cvt.rzi.s32.f32 	%r30, %f121;
	shl.b32 	%r31, %r30, 23;
	sub.s32 	%r32, %r31, %r29;
	mov.b32 	%f133, %r32;
	add.s32 	%r33, %r29, 2130706432;
	mov.b32 	%f134, %r33;
	fma.rn.f32 	%f135, %f130, 0f391FCB8E, 0f3AAF85ED;
	fma.rn.f32 	%f136, %f135, %f130, 0f3C1D9856;
	fma.rn.f32 	%f137, %f136, %f130, 0f3D6357BB;
	fma.rn.f32 	%f138, %f137, %f130, 0f3E75FDEC;
	fma.rn.f32 	%f139, %f138, %f130, 0f3F317218;
	fma.rn.f32 	%f140, %f139, %f130, 0f3F800000;
	mul.f32 	%f141, %f140, %f134;
	mul.f32 	%f142, %f141, %f133;
	selp.f32 	%f263, %f131, %f142, %p18;
	and.pred  	%p19, %p15, %p16;
	@%p19 bra 	$L__BB0_11;
	add.f32 	%f143, %f11, %f11;
	mov.b32 	%r34, %f143;
	and.b32  	%r35, %r34, 2147483647;
	mov.b32 	%f263, %r35;
$L__BB0_11:
	add.f32 	%f17, %f262, %f263;
	fma.rn.f32 	%f18, %f1, 0fBF600000, %f3;
	abs.f32 	%f19, %f18;
	setp.eq.f32 	%p20, %f18, 0f3F800000;
	mov.f32 	%f264, 0f3F800000;
	@%p20 bra 	$L__BB0_16;
	setp.num.f32 	%p21, %f19, %f19;
	@%p21 bra 	$L__BB0_14;
	mov.f32 	%f201, 0f40000000;
	add.rn.f32 	%f264, %f18, %f201;
	bra.uni 	$L__BB0_16;
$L__BB0_14:
	setp.lt.f32 	%p22, %f19, 0f00800000;
	mul.f32 	%f146, %f19, 0f4B800000;
	selp.f32 	%f147, %f146, %f19, %p22;
	mov.b32 	%r36, %f147;
	add.s32 	%r37, %r36, -1060439283;
	and.b32  	%r38, %r37, -8388608;
	sub.s32 	%r39, %r36, %r38;
	mov.b32 	%f148, %r39;
	cvt.rn.f32.s32 	%f149, %r38;
	selp.f32 	%f150, 0fC1C00000, 0f00000000, %p22;
	fma.rn.f32 	%f151, %f149, 0f34000000, %f150;
	add.f32 	%f152, %f148, 0fBF800000;
	add.f32 	%f153, %f148, 0f3F800000;
	rcp.approx.ftz.f32 	%f154, %f153;
	add.f32 	%f155, %f152, %f152;
	mul.f32 	%f156, %f155, %f154;
	mul.f32 	%f157, %f156, %f156;
	neg.f32 	%f158, %f156;
	sub.f32 	%f159, %f152, %f156;
	add.f32 	%f160, %f159, %f159;
	fma.rn.f32 	%f161, %f158, %f152, %f160;
	mul.rn.f32 	%f162, %f154, %f161;
	fma.rn.f32 	%f163, %f157, 0f3A2C32E4, 0f3B52E7DB;
	fma.rn.f32 	%f164, %f163, %f157, 0f3C93BB73;
	fma.rn.f32 	%f165, %f164, %f157, 0f3DF6384F;
	mul.rn.f32 	%f166, %f165, %f157;
	fma.rn.f32 	%f167, %f156, 0f3FB8AA3B, %f151;
	mul.f32 	%f168, %f166, 0f40400000;
	sub.f32 	%f169, %f151, %f167;
	fma.rn.f32 	%f170, %f156, 0f3FB8AA3B, %f169;
	fma.rn.f32 	%f171, %f162, 0f3FB8AA3B, %f170;
	fma.rn.f32 	%f172, %f156, 0f32A55E34, %f171;
	fma.rn.f32 	%f173, %f168, %f162, %f172;
	fma.rn.f32 	%f174, %f166, %f156, %f173;
	add.rn.f32 	%f175, %f167, %f174;
	mov.f32 	%f176, 0f40000000;
	mul.rn.f32 	%f177, %f175, %f176;
	cvt.rni.f32.f32 	%f178, %f177;
	sub.f32 	%f179, %f177, %f178;
	neg.f32 	%f180, %f177;
	fma.rn.f32 	%f181, %f175, 0f40000000, %f180;
	neg.f32 	%f182, %f167;
	add.rn.f32 	%f183, %f175, %f182;
	neg.f32 	%f184, %f183;
	add.rn.f32 	%f185, %f174, %f184;
	fma.rn.f32 	%f186, %f185, 0f40000000, %f181;
	add.f32 	%f187, %f179, %f186;
	setp.gt.f32 	%p23, %f178, 0f00000000;
	selp.b32 	%r40, 0, -2097152000, %p23;
	setp.neu.f32 	%p24, %f18, 0f00000000;
	setp.neu.f32 	%p25, %f19, 0f7F800000;
	setp.lt.f32 	%p26, %f177, 0f00000000;
	selp.f32 	%f188, 0f00000000, 0f7F800000, %p26;
	abs.f32 	%f189, %f177;
	setp.gt.f32 	%p27, %f189, 0f43180000;
	cvt.rzi.s32.f32 	%r41, %f178;
	shl.b32 	%r42, %r41, 23;
	sub.s32 	%r43, %r42, %r40;
	mov.b32 	%f190, %r43;
	add.s32 	%r44, %r40, 2130706432;
	mov.b32 	%f191, %r44;
	fma.rn.f32 	%f192, %f187, 0f391FCB8E, 0f3AAF85ED;
	fma.rn.f32 	%f193, %f192, %f187, 0f3C1D9856;
	fma.rn.f32 	%f194, %f193, %f187, 0f3D6357BB;
	fma.rn.f32 	%f195, %f194, %f187, 0f3E75FDEC;
	fma.rn.f32 	%f196, %f195, %f187, 0f3F317218;
	fma.rn.f32 	%f197, %f196, %f187, 0f3F800000;
	mul.f32 	%f198, %f197, %f191;
	mul.f32 	%f199, %f198, %f190;
	selp.f32 	%f264, %f188, %f199, %p27;
	and.pred  	%p28, %p24, %p25;
	@%p28 bra 	$L__BB0_16;
	add.f32 	%f200, %f18, %f18;
	mov.b32 	%r45, %f200;
	and.b32  	%r46, %r45, 2147483647;
	mov.b32 	%f264, %r46;
$L__BB0_16:
	sub.f32 	%f24, %f10, %f2;
	abs.f32 	%f25, %f24;
	setp.eq.f32 	%p29, %f24, 0f3F800000;
	mov.f32 	%f265, 0f3F800000;
	@%p29 bra 	$L__BB0_21;
	setp.num.f32 	%p30, %f25, %f25;
	@%p30 bra 	$L__BB0_19;
	mov.f32 	%f258, 0f40000000;
	add.rn.f32 	%f265, %f24, %f258;
	bra.uni 	$L__BB0_21;
$L__BB0_19:
	setp.lt.f32 	%p31, %f25, 0f00800000;
	mul.f32 	%f203, %f25, 0f4B800000;
	selp.f32 	%f204, %f203, %f25, %p31;
	mov.b32 	%r47, %f204;
	add.s32 	%r48, %r47, -1060439283;
	and.b32  	%r49, %r48, -8388608;
	sub.s32 	%r50, %r47, %r49;
	mov.b32 	%f205, %r50;
	cvt.rn.f32.s32 	%f206, %r49;
	selp.f32 	%f207, 0fC1C00000, 0f00000000, %p31;
	fma.rn.f32 	%f208, %f206, 0f34000000, %f207;
	add.f32 	%f209, %f205, 0fBF800000;
	add.f32 	%f210, %f205, 0f3F800000;
	rcp.approx.ftz.f32 	%f211, %f210;
	add.f32 	%f212, %f209, %f209;
	mul.f32 	%f213, %f212, %f211;
	mul.f32 	%f214, %f213, %f213;
	neg.f32 	%f215, %f213;
	sub.f32 	%f216, %f209, %f213;
	add.f32 	%f217, %f216, %f216;
	fma.rn.f32 	%f218, %f215, %f209, %f217;
	mul.rn.f32 	%f219, %f211, %f218;
	fma.rn.f32 	%f220, %f214, 0f3A2C32E4, 0f3B52E7DB;
	fma.rn.f32 	%f221, %f220, %f214, 0f3C93BB73;
	fma.rn.f32 	%f222, %f221, %f214, 0f3DF6384F;
	mul.rn.f32 	%f223, %f222, %f214;
	fma.rn.f32 	%f224, %f213, 0f3FB8AA3B, %f208;
	mul.f32 	%f225, %f223, 0f40400000;
	sub.f32 	%f226, %f208, %f224;
	fma.rn.f32 	%f227, %f213, 0f3FB8AA3B, %f226;
	fma.rn.f32 	%f228, %f219, 0f3FB8AA3B, %f227;
	fma.rn.f32 	%f229, %f213, 0f32A55E34, %f228;
	fma.rn.f32 	%f230, %f225, %f219, %f229;
	fma.rn.f32 	%f231, %f223, %f213, %f230;
	add.rn.f32 	%f232, %f224, %f231;
	mov.f32 	%f233, 0f40000000;
	mul.rn.f32 	%f234, %f232, %f233;
	cvt.rni.f32.f32 	%f235, %f234;
	sub.f32 	%f236, %f234, %f235;
	neg.f32 	%f237, %f234;
	fma.rn.f32 	%f238, %f232, 0f40000000, %f237;
	neg.f32 	%f239, %f224;
	add.rn.f32 	%f240, %f232, %f239;
	neg.f32 	%f241, %f240;
	add.rn.f32 	%f242, %f231, %f241;
	fma.rn.f32 	%f243, %f242, 0f40000000, %f238;
	add.f32 	%f244, %f236, %f243;
	setp.gt.f32 	%p32, %f235, 0f00000000;
	selp.b32 	%r51, 0, -2097152000, %p32;
	setp.neu.f32 	%p33, %f24, 0f00000000;
	setp.neu.f32 	%p34, %f25, 0f7F800000;
	setp.lt.f32 	%p35, %f234, 0f00000000;
	selp.f32 	%f245, 0f00000000, 0f7F800000, %p35;
	abs.f32 	%f246, %f234;
	setp.gt.f32 	%p36, %f246, 0f43180000;
	cvt.rzi.s32.f32 	%r52, %f235;
	shl.b32 	%r53, %r52, 23;
	sub.s32 	%r54, %r53, %r51;
	mov.b32 	%f247, %r54;
	add.s32 	%r55, %r51, 2130706432;
	mov.b32 	%f248, %r55;
	fma.rn.f32 	%f249, %f244, 0f391FCB8E, 0f3AAF85ED;
	fma.rn.f32 	%f250, %f249, %f244, 0f3C1D9856;
	fma.rn.f32 	%f251, %f250, %f244, 0f3D6357BB;
	fma.rn.f32 	%f252, %f251, %f244, 0f3E75FDEC;
	fma.rn.f32 	%f253, %f252, %f244, 0f3F317218;
	fma.rn.f32 	%f254, %f253, %f244, 0f3F800000;
	mul.f32 	%f255, %f254, %f248;
	mul.f32 	%f256, %f255, %f247;
	selp.f32 	%f265, %f245, %f256, %p36;
	and.pred  	%p37, %p33, %p34;
	@%p37 bra 	$L__BB0_21;
	add.f32 	%f257, %f24, %f24;
	mov.b32 	%r56, %f257;
	and.b32  	%r57, %r56, 2147483647;
	mov.b32 	%f265, %r57;
$L__BB0_21:
	add.f32 	%f30, %f264, %f265;
	sqrt.rn.f32 	%f259, %f17;
	setp.gtu.f32 	%p38, %f259, %f2;
	@%p38 bra 	$L__BB0_23;
	mul.wide.s32 	%rd3, %r3, 4;
	add.s64 	%rd4, %rd1, %rd3;
	mov.b32 	%r58, 1120403456;
	st.global.u32 	[%rd4], %r58;
	bra.uni 	$L__BB0_28;
$L__BB0_23:
	sqrt.rn.f32 	%f260, %f30;
	mul.f32 	%f261, %f1, 0f3D4CCCCD;
	setp.gtu.f32 	%p39, %f260, %f261;
	@%p39 bra 	$L__BB0_25;
	mul.wide.s32 	%rd5, %r3, 4;
	add.s64 	%rd6, %rd1, %rd5;
	mov.b32 	%r59, 1101004800;
	st.global.u32 	[%rd6], %r59;
	bra.uni 	$L__BB0_28;
$L__BB0_25:
	setp.ne.s32 	%p40, %r1, 0;
	add.s32 	%r60, %r5, -1;
	setp.ne.s32 	%p41, %r1, %r60;
	and.pred  	%p42, %p40, %p41;
	setp.ne.s32 	%p43, %r12, 0;
	and.pred  	%p44, %p43, %p42;
	setp.ne.s32 	%p45, %r12, %r60;
	and.pred  	%p46, %p44, %p45;
	@%p46 bra 	$L__BB0_27;
	mul.wide.s32 	%rd9, %r3, 4;
	add.s64 	%rd10, %rd1, %rd9;
	mov.b32 	%r62, 0;
	st.global.u32 	[%rd10], %r62;
	bra.uni 	$L__BB0_28;
$L__BB0_27:
	mul.wide.s32 	%rd7, %r3, 4;
	add.s64 	%rd8, %rd1, %rd7;
	mov.b32 	%r61, 0;
	st.global.u32 	[%rd8], %r61;
$L__BB0_28:
	ret;

}
	// .globl	_Z14laplace_kernelPKfPfi
.visible .entry _Z14laplace_kernelPKfPfi(
	.param .u64 .ptr .align 1 _Z14laplace_kernelPKfPfi_param_0,
	.param .u64 .ptr .align 1 _Z14laplace_kernelPKfPfi_param_1,
	.param .u32 _Z14laplace_kernelPKfPfi_param_2
)
{
	.reg .pred 	%p<48>;
	.reg .b32 	%r<61>;
	.reg .b32 	%f<278>;
	.reg .b64 	%rd<19>;

	ld.param.u64 	%rd3, [_Z14laplace_kernelPKfPfi_param_0];
	ld.param.u64 	%rd4, [_Z14laplace_kernelPKfPfi_param_1];
	ld.param.u32 	%r5, [_Z14laplace_kernelPKfPfi_param_2];
	cvta.to.global.u64 	%rd1, %rd4;
	cvta.to.global.u64 	%rd2, %rd3;
	mov.u32 	%r6, %ctaid.x;
	mov.u32 	%r7, %ntid.x;
	mov.u32 	%r8, %tid.x;
	mad.lo.s32 	%r1, %r6, %r7, %r8;
	mov.u32 	%r9, %ctaid.y;
	mov.u32 	%r10, %ntid.y;
	mov.u32 	%r11, %tid.y;
	mad.lo.s32 	%r12, %r9, %r10, %r11;
	mad.lo.s32 	%r3, %r5, %r12, %r1;
	max.s32 	%r13, %r1, %r12;
	setp.ge.s32 	%p1, %r13, %r5;
	@%p1 bra 	$L__BB1_26;
	setp.ne.s32 	%p2, %r1, 0;
	add.s32 	%r14, %r5, -1;
	setp.ne.s32 	%p3, %r1, %r14;
	and.pred  	%p4, %p2, %p3;
	setp.ne.s32 	%p5, %r12, 0;
	and.pred  	%p6, %p5, %p4;
	setp.ne.s32 	%p7, %r12, %r14;
	and.pred  	%p8, %p6, %p7;
	@%p8 bra 	$L__BB1_3;
	mul.wide.s32 	%rd16, %r3, 4;
	add.s64 	%rd17, %rd2, %rd16;
	ld.global.f32 	%f273, [%rd17];
	add.s64 	%rd18, %rd1, %rd16;
	st.global.f32 	[%rd18], %f273;
	bra.uni 	$L__BB1_26;
$L__BB1_3:
	cvt.rn.f32.u32 	%f1, %r5;
	mul.f32 	%f2, %f1, 0f3E000000;
	cvt.rn.f32.s32 	%f3, %r1;
	fma.rn.f32 	%f4, %f1, 0fBE800000, %f3;
	abs.f32 	%f5, %f4;
	setp.eq.f32 	%p9, %f4, 0f3F800000;
	mov.f32 	%f274, 0f3F800000;
	@%p9 bra 	$L__BB1_8;
	setp.num.f32 	%p10, %f5, %f5;
	@%p10 bra 	$L__BB1_6;
	mov.f32 	%f86, 0f40000000;
	add.rn.f32 	%f274, %f4, %f86;
	bra.uni 	$L__BB1_8;
$L__BB1_6:
	setp.lt.f32 	%p11, %f5, 0f00800000;
	mul.f32 	%f31, %f5, 0f4B800000;
	selp.f32 	%f32, %f31, %f5, %p11;
	mov.b32 	%r15, %f32;
	add.s32 	%r16, %r15, -1060439283;
	and.b32  	%r17, %r16, -8388608;
	sub.s32 	%r18, %r15, %r17;
	mov.b32 	%f33, %r18;
	cvt.rn.f32.s32 	%f34, %r17;
	selp.f32 	%f35, 0fC1C00000, 0f00000000, %p11;
	fma.rn.f32 	%f36, %f34, 0f34000000, %f35;
	add.f32 	%f37, %f33, 0fBF800000;
	add.f32 	%f38, %f33, 0f3F800000;
	rcp.approx.ftz.f32 	%f39, %f38;
	add.f32 	%f40, %f37, %f37;
	mul.f32 	%f41, %f40, %f39;
	mul.f32 	%f42, %f41, %f41;
	neg.f32 	%f43, %f41;
	sub.f32 	%f44, %f37, %f41;
	add.f32 	%f45, %f44, %f44;
	fma.rn.f32 	%f46, %f43, %f37, %f45;
	mul.rn.f32 	%f47, %f39, %f46;
	fma.rn.f32 	%f48, %f42, 0f3A2C32E4, 0f3B52E7DB;
	fma.rn.f32 	%f49, %f48, %f42, 0f3C93BB73;
	fma.rn.f32 	%f50, %f49, %f42, 0f3DF6384F;
	mul.rn.f32 	%f51, %f50, %f42;
	fma.rn.f32 	%f52, %f41, 0f3FB8AA3B, %f36;
	mul.f32 	%f53, %f51, 0f40400000;
	sub.f32 	%f54, %f36, %f52;
	fma.rn.f32 	%f55, %f41, 0f3FB8AA3B, %f54;
	fma.rn.f32 	%f56, %f47, 0f3FB8AA3B, %f55;
	fma.rn.f32 	%f57, %f41, 0f32A55E34, %f56;
	fma.rn.f32 	%f58, %f53, %f47, %f57;
	fma.rn.f32 	%f59, %f51, %f41, %f58;
	add.rn.f32 	%f60, %f52, %f59;
	mov.f32 	%f61, 0f40000000;
	mul.rn.f32 	%f62, %f60, %f61;
	cvt.rni.f32.f32 	%f63, %f62;
	sub.f32 	%f64, %f62, %f63;
	neg.f32 	%f65, %f62;
	fma.rn.f32 	%f66, %f60, 0f40000000, %f65;
	neg.f32 	%f67, %f52;
	add.rn.f32 	%f68, %f60, %f67;
	neg.f32 	%f69, %f68;
	add.rn.f32 	%f70, %f59, %f69;
	fma.rn.f32 	%f71, %f70, 0f40000000, %f66;
	add.f32 	%f72, %f64, %f71;
	setp.gt.f32 	%p12, %f63, 0f00000000;
	selp.b32 	%r19, 0, -2097152000, %p12;
	setp.neu.f32 	%p13, %f4, 0f00000000;
	setp.neu.f32 	%p14, %f5, 0f7F800000;
	setp.lt.f32 	%p15, %f62, 0f00000000;
	selp.f32 	%f73, 0f00000000, 0f7F800000, %p15;
	abs.f32 	%f74, %f62;
	setp.gt.f32 	%p16, %f74, 0f43180000;
	cvt.rzi.s32.f32 	%r20, %f63;
	shl.b32 	%r21, %r20, 23;
	sub.s32 	%r22, %r21, %r19;
	mov.b32 	%f75, %r22;
	add.s32 	%r23, %r19, 2130706432;
	mov.b32 	%f76, %r23;
	fma.rn.f32 	%f77, %f72, 0f391FCB8E, 0f3AAF85ED;
	fma.rn.f32 	%f78, %f77, %f72, 0f3C1D9856;
	fma.rn.f32 	%f79, %f78, %f72, 0f3D6357BB;
	fma.rn.f32 	%f80, %f79, %f72, 0f3E75FDEC;
	fma.rn.f32 	%f81, %f80, %f72, 0f3F317218;
	fma.rn.f32 	%f82, %f81, %f72, 0f3F800000;
	mul.f32 	%f83, %f82, %f76;
	mul.f32 	%f84, %f83, %f75;
	selp.f32 	%f274, %f73, %f84, %p16;
	and.pred  	%p17, %p13, %p14;
	@%p17 bra 	$L__BB1_8;
	add.f32 	%f85, %f4, %f4;
	mov.b32 	%r24, %f85;
	and.b32  	%r25, %r24, 2147483647;
	mov.b32 	%f274, %r25;
$L__BB1_8:
	cvt.rn.f32.u32 	%f10, %r12;
	fma.rn.f32 	%f11, %f1, 0fBF400000, %f10;
	abs.f32 	%f12, %f11;
	setp.eq.f32 	%p18, %f11, 0f3F800000;
	mov.f32 	%f275, 0f3F800000;
	@%p18 bra 	$L__BB1_13;
	setp.num.f32 	%p19, %f12, %f12;
	@%p19 bra 	$L__BB1_11;
	mov.f32 	%f143, 0f40000000;
	add.rn.f32 	%f275, %f11, %f143;
	bra.uni 	$L__BB1_13;
$L__BB1_11:
	setp.lt.f32 	%p20, %f12, 0f00800000;
	mul.f32 	%f88, %f12, 0f4B800000;
	selp.f32 	%f89, %f88, %f12, %p20;
	mov.b32 	%r26, %f89;
	add.s32 	%r27, %r26, -1060439283;
	and.b32  	%r28, %r27, -8388608;
	sub.s32 	%r29, %r26, %r28;
	mov.b32 	%f90, %r29;
	cvt.rn.f32.s32 	%f91, %r28;
	selp.f32 	%f92, 0fC1C00000, 0f00000000, %p20;
	fma.rn.f32 	%f93, %f91, 0f34000000, %f92;
	add.f32 	%f94, %f90, 0fBF800000;
	add.f32 	%f95, %f90, 0f3F800000;
	rcp.approx.ftz.f32 	%f96, %f95;
	add.f32 	%f97, %f94, %f94;
	mul.f32 	%f98, %f97, %f96;
	mul.f32 	%f99, %f98, %f98;
	neg.f32 	%f100, %f98;
	sub.f32 	%f101, %f94, %f98;
	add.f32 	%f102, %f101, %f101;
	fma.rn.f32 	%f103, %f100, %f94, %f102;
	mul.rn.f32 	%f104, %f96, %f103;
	fma.rn.f32 	%f105, %f99, 0f3A2C32E4, 0f3B52E7DB;
	fma.rn.f32 	%f106, %f105, %f99, 0f3C93BB73;
	fma.rn.f32 	%f107, %f106, %f99, 0f3DF6384F;
	mul.rn.f32 	%f108, %f107, %f99;
	fma.rn.f32 	%f109, %f98, 0f3FB8AA3B, %f93;
	mul.f32 	%f110, %f108, 0f40400000;
	sub.f32 	%f111, %f93, %f109;
	fma.rn.f32 	%f112, %f98, 0f3FB8AA3B, %f111;
	fma.rn.f32 	%f113, %f104, 0f3FB8AA3B, %f112;
	fma.rn.f32 	%f114, %f98, 0f32A55E34, %f113;
	fma.rn.f32 	%f115, %f110, %f104, %f114;
	fma.rn.f32 	%f116, %f108, %f98, %f115;
	add.rn.f32 	%f117, %f109, %f116;
	mov.f32 	%f118, 0f40000000;
	mul.rn.f32 	%f119, %f117, %f118;
	cvt.rni.f32.f32 	%f120, %f119;
	sub.f32 	%f121, %f119, %f120;
	neg.f32 	%f122, %f119;
	fma.rn.f32 	%f123, %f117, 0f40000000, %f122;
	neg.f32 	%f124, %f109;
	add.rn.f32 	%f125, %f117, %f124;
	neg.f32 	%f126, %f125;
	add.rn.f32 	%f127, %f116, %f126;
	fma.rn.f32 	%f128, %f127, 0f40000000, %f123;
	add.f32 	%f129, %f121, %f128;
	setp.gt.f32 	%p21, %f120, 0f00000000;
	selp.b32 	%r30, 0, -2097152000, %p21;
	setp.neu.f32 	%p22, %f11, 0f00000000;
	setp.neu.f32 	%p23, %f12, 0f7F800000;
	setp.lt.f32 	%p24, %f119, 0f00000000;
	selp.f32 	%f130, 0f00000000, 0f7F800000, %p24;
	abs.f32 	%f131, %f119;
	setp.gt.f32 	%p25, %f131, 0f43180000;
	cvt.rzi.s32.f32 	%r31, %f120;
	shl.b32 	%r32, %r31, 23;
	sub.s32 	%r33, %r32, %r30;
	mov.b32 	%f132, %r33;
	add.s32 	%r34, %r30, 2130706432;
	mov.b32 	%f133, %r34;
	fma.rn.f32 	%f134, %f129, 0f391FCB8E, 0f3AAF85ED;
	fma.rn.f32 	%f135, %f134, %f129, 0f3C1D9856;
	fma.rn.f32 	%f136, %f135, %f129, 0f3D6357BB;
	fma.rn.f32 	%f137, %f136, %f129, 0f3E75FDEC;
	fma.rn.f32 	%f138, %f137, %f129, 0f3F317218;
	fma.rn.f32 	%f139, %f138, %f129, 0f3F800000;
	mul.f32 	%f140, %f139, %f133;
	mul.f32 	%f141, %f140, %f132;
	selp.f32 	%f275, %f130, %f141, %p25;
	and.pred  	%p26, %p22, %p23;
	@%p26 bra 	$L__BB1_13;
	add.f32 	%f142, %f11, %f11;
	mov.b32 	%r35, %f142;
	and.b32  	%r36, %r35, 2147483647;
	mov.b32 	%f275, %r36;
$L__BB1_13:
	add.f32 	%f17, %f274, %f275;
	fma.rn.f32 	%f18, %f1, 0fBF600000, %f3;
	abs.f32 	%f19, %f18;
	setp.eq.f32 	%p27, %f18, 0f3F800000;
	mov.f32 	%f276, 0f3F800000;
	@%p27 bra 	$L__BB1_18;
	setp.num.f32 	%p28, %f19, %f19;
	@%p28 bra 	$L__BB1_16;
	mov.f32 	%f200, 0f40000000;
	add.rn.f32 	%f276, %f18, %f200;
	bra.uni 	$L__BB1_18;
$L__BB1_16:
	setp.lt.f32 	%p29, %f19, 0f00800000;
	mul.f32 	%f145, %f19, 0f4B800000;
	selp.f32 	%f146, %f145, %f19, %p29;
	mov.b32 	%r37, %f146;
	add.s32 	%r38, %r37, -1060439283;
	and.b32  	%r39, %r38, -8388608;
	sub.s32 	%r40, %r37, %r39;
	mov.b32 	%f147, %r40;
	cvt.rn.f32.s32 	%f148, %r39;
	selp.f32 	%f149, 0fC1C00000, 0f00000000, %p29;
	fma.rn.f32 	%f150, %f148, 0f34000000, %f149;
	add.f32 	%f151, %f147, 0fBF800000;
	add.f32 	%f152, %f147, 0f3F800000;
	rcp.approx.ftz.f32 	%f153, %f152;
	add.f32 	%f154, %f151, %f151;
	mul.f32 	%f155, %f154, %f153;
	mul.f32 	%f156, %f155, %f155;
	neg.f32 	%f157, %f155;
	sub.f32 	%f158, %f151, %f155;
	add.f32 	%f159, %f158, %f158;
	fma.rn.f32 	%f160, %f157, %f151, %f159;
	mul.rn.f32 	%f161, %f153, %f160;
	fma.rn.f32 	%f162, %f156, 0f3A2C32E4, 0f3B52E7DB;
	fma.rn.f32 	%f163, %f162, %f156, 0f3C93BB73;
	fma.rn.f32 	%f164, %f163, %f156, 0f3DF6384F;
	mul.rn.f32 	%f165, %f164, %f156;
	fma.rn.f32 	%f166, %f155, 0f3FB8AA3B, %f150;
	mul.f32 	%f167, %f165, 0f40400000;
	sub.f32 	%f168, %f150, %f166;
	fma.rn.f32 	%f169, %f155, 0f3FB8AA3B, %f168;
	fma.rn.f32 	%f170, %f161, 0f3FB8AA3B, %f169;
	fma.rn.f32 	%f171, %f155, 0f32A55E34, %f170;
	fma.rn.f32 	%f172, %f167, %f161, %f171;
	fma.rn.f32 	%f173, %f165, %f155, %f172;
	add.rn.f32 	%f174, %f166, %f173;
	mov.f32 	%f175, 0f40000000;
	mul.rn.f32 	%f176, %f174, %f175;
	cvt.rni.f32.f32 	%f177, %f176;
	sub.f32 	%f178, %f176, %f177;
	neg.f32 	%f179, %f176;
	fma.rn.f32 	%f180, %f174, 0f40000000, %f179;
	neg.f32 	%f181, %f166;
	add.rn.f32 	%f182, %f174, %f181;
	neg.f32 	%f183, %f182;
	add.rn.f32 	%f184, %f173, %f183;
	fma.rn.f32 	%f185, %f184, 0f40000000, %f180;
	add.f32 	%f186, %f178, %f185;
	setp.gt.f32 	%p30, %f177, 0f00000000;
	selp.b32 	%r41, 0, -2097152000, %p30;
	setp.neu.f32 	%p31, %f18, 0f00000000;
	setp.neu.f32 	%p32, %f19, 0f7F800000;
	setp.lt.f32 	%p33, %f176, 0f00000000;
	selp.f32 	%f187, 0f00000000, 0f7F800000, %p33;
	abs.f32 	%f188, %f176;
	setp.gt.f32 	%p34, %f188, 0f43180000;
	cvt.rzi.s32.f32 	%r42, %f177;
	shl.b32 	%r43, %r42, 23;
	sub.s32 	%r44, %r43, %r41;
	mov.b32 	%f189, %r44;
	add.s32 	%r45, %r41, 2130706432;
	mov.b32 	%f190, %r45;
	fma.rn.f32 	%f191, %f186, 0f391FCB8E, 0f3AAF85ED;
	fma.rn.f32 	%f192, %f191, %f186, 0f3C1D9856;
	fma.rn.f32 	%f193, %f192, %f186, 0f3D6357BB;
	fma.rn.f32 	%f194, %f193, %f186, 0f3E75FDEC;
	fma.rn.f32 	%f195, %f194, %f186, 0f3F317218;
	fma.rn.f32 	%f196, %f195, %f186, 0f3F800000;
	mul.f32 	%f197, %f196, %f190;
	mul.f32 	%f198, %f197, %f189;
	selp.f32 	%f276, %f187, %f198, %p34;
	and.pred  	%p35, %p31, %p32;
	@%p35 bra 	$L__BB1_18;
	add.f32 	%f199, %f18, %f18;
	mov.b32 	%r46, %f199;
	and.b32  	%r47, %r46, 2147483647;
	mov.b32 	%f276, %r47;
$L__BB1_18:
	sub.f32 	%f24, %f10, %f2;
	abs.f32 	%f25, %f24;
	setp.eq.f32 	%p36, %f24, 0f3F800000;
	mov.f32 	%f277, 0f3F800000;
	@%p36 bra 	$L__BB1_23;
	setp.num.f32 	%p37, %f25, %f25;
	@%p37 bra 	$L__BB1_21;
	mov.f32 	%f257, 0f40000000;
	add.rn.f32 	%f277, %f24, %f257;
	bra.uni 	$L__BB1_23;
$L__BB1_21:
	setp.lt.f32 	%p38, %f25, 0f00800000;
	mul.f32 	%f202, %f25, 0f4B800000;
	selp.f32 	%f203, %f202, %f25, %p38;
	mov.b32 	%r48, %f203;
	add.s32 	%r49, %r48, -1060439283;
	and.b32  	%r50, %r49, -8388608;
	sub.s32 	%r51, %r48, %r50;
	mov.b32 	%f204, %r51;
	cvt.rn.f32.s32 	%f205, %r50;
	selp.f32 	%f206, 0fC1C00000, 0f00000000, %p38;
	fma.rn.f32 	%f207, %f205, 0f34000000, %f206;
	add.f32 	%f208, %f204, 0fBF800000;
	add.f32 	%f209, %f204, 0f3F800000;
	rcp.approx.ftz.f32 	%f210, %f209;
	add.f32 	%f211, %f208, %f208;
	mul.f32 	%f212, %f211, %f210;
	mul.f32 	%f213, %f212, %f212;
	neg.f32 	%f214, %f212;
	sub.f32 	%f215, %f208, %f212;
	add.f32 	%f216, %f215, %f215;
	fma.rn.f32 	%f217, %f214, %f208, %f216;
	mul.rn.f32 	%f218, %f210, %f217;
	fma.rn.f32 	%f219, %f213, 0f3A2C32E4, 0f3B52E7DB;
	fma.rn.f32 	%f220, %f219, %f213, 0f3C93BB73;
	fma.rn.f32 	%f221, %f220, %f213, 0f3DF6384F;
	mul.rn.f32 	%f222, %f221, %f213;
	fma.rn.f32 	%f223, %f212, 0f3FB8AA3B, %f207;
	mul.f32 	%f224, %f222, 0f40400000;
	sub.f32 	%f225, %f207, %f223;
	fma.rn.f32 	%f226, %f212, 0f3FB8AA3B, %f225;
	fma.rn.f32 	%f227, %f218, 0f3FB8AA3B, %f226;
	fma.rn.f32 	%f228, %f212, 0f32A55E34, %f227;
	fma.rn.f32 	%f229, %f224, %f218, %f228;
	fma.rn.f32 	%f230, %f222, %f212, %f229;
	add.rn.f32 	%f231, %f223, %f230;
	mov.f32 	%f232, 0f40000000;
	mul.rn.f32 	%f233, %f231, %f232;
	cvt.rni.f32.f32 	%f234, %f233;
	sub.f32 	%f235, %f233, %f234;
	neg.f32 	%f236, %f233;
	fma.rn.f32 	%f237, %f231, 0f40000000, %f236;
	neg.f32 	%f238, %f223;
	add.rn.f32 	%f239, %f231, %f238;
	neg.f32 	%f240, %f239;
	add.rn.f32 	%f241, %f230, %f240;
	fma.rn.f32 	%f242, %f241, 0f40000000, %f237;
	add.f32 	%f243, %f235, %f242;
	setp.gt.f32 	%p39, %f234, 0f00000000;
	selp.b32 	%r52, 0, -2097152000, %p39;
	setp.neu.f32 	%p40, %f24, 0f00000000;
	setp.neu.f32 	%p41, %f25, 0f7F800000;
	setp.lt.f32 	%p42, %f233, 0f00000000;
	selp.f32 	%f244, 0f00000000, 0f7F800000, %p42;
	abs.f32 	%f245, %f233;
	setp.gt.f32 	%p43, %f245, 0f43180000;
	cvt.rzi.s32.f32 	%r53, %f234;
	shl.b32 	%r54, %r53, 23;
	sub.s32 	%r55, %r54, %r52;
	mov.b32 	%f246, %r55;
	add.s32 	%r56, %r52, 2130706432;
	mov.b32 	%f247, %r56;
	fma.rn.f32 	%f248, %f243, 0f391FCB8E, 0f3AAF85ED;
	fma.rn.f32 	%f249, %f248, %f243, 0f3C1D9856;
	fma.rn.f32 	%f250, %f249, %f243, 0f3D6357BB;
	fma.rn.f32 	%f251, %f250, %f243, 0f3E75FDEC;
	fma.rn.f32 	%f252, %f251, %f243, 0f3F317218;
	fma.rn.f32 	%f253, %f252, %f243, 0f3F800000;
	mul.f32 	%f254, %f253, %f247;
	mul.f32 	%f255, %f254, %f246;
	selp.f32 	%f277, %f244, %f255, %p43;
	and.pred  	%p44, %p40, %p41;
	@%p44 bra 	$L__BB1_23;
	add.f32 	%f256, %f24, %f24;
	mov.b32 	%r57, %f256;
	and.b32  	%r58, %r57, 2147483647;
	mov.b32 	%f277, %r58;
$L__BB1_23:
	add.f32 	%f258, %f276, %f277;
	sqrt.rn.f32 	%f259, %f258;
	sqrt.rn.f32 	%f261, %f17;
	setp.gtu.f32 	%p45, %f261, %f2;
	mul.f32 	%f262, %f1, 0f3D4CCCCD;
	setp.gtu.f32 	%p46, %f259, %f262;
	and.pred  	%p47, %p45, %p46;
	@%p47 bra 	$L__BB1_25;
	mul.wide.s32 	%rd13, %r3, 4;
	add.s64 	%rd14, %rd2, %rd13;
	ld.global.f32 	%f272, [%rd14];
	add.s64 	%rd15, %rd1, %rd13;
	st.global.f32 	[%rd15], %f272;
	bra.uni 	$L__BB1_26;
$L__BB1_25:
	add.s32 	%r59, %r3, %r5;
	mul.wide.s32 	%rd5, %r59, 4;
	add.s64 	%rd6, %rd2, %rd5;
	ld.global.f32 	%f264, [%rd6];
	sub.s32 	%r60, %r3, %r5;
	mul.wide.s32 	%rd7, %r60, 4;
	add.s64 	%rd8, %rd2, %rd7;
	ld.global.f32 	%f265, [%rd8];
	mul.wide.s32 	%rd9, %r5, 4;
	add.s64 	%rd10, %rd8, %rd9;
	ld.global.f32 	%f266, [%rd10+-4];
	ld.global.f32 	%f267, [%rd10+4];
	add.f32 	%f268, %f264, %f265;
	add.f32 	%f269, %f268, %f266;
	add.f32 	%f270, %f269, %f267;
	mul.f32 	%f271, %f270, 0f3E800000;
	mul.wide.s32 	%rd11, %r3, 4;
	add.s64 	%rd12, %rd1, %rd11;
	st.global.f32 	[%rd12], %f271;
$L__BB1_26:
	ret;

}
	// .globl	_Z11diff_kernelPKfS0_Pfi
.visible .entry _Z11diff_kernelPKfS0_Pfi(
	.param .u64 .ptr .align 1 _Z11diff_kernelPKfS0_Pfi_param_0,
	.param .u64 .ptr .align 1 _Z11diff_kernelPKfS0_Pfi_param_1,
	.param .u64 .ptr .align 1 _Z11diff_kernelPKfS0_Pfi_param_2,
	.param .u32 _Z11diff_kernelPKfS0_Pfi_param_3
)
{
	.reg .pred 	%p<2>;
	.reg .b32 	%r<6>;
	.reg .b32 	%f<5>;
	.reg .b64 	%rd<11>;

	ld.param.u64 	%rd1, [_Z11diff_kernelPKfS0_Pfi_param_0];
	ld.param.u64 	%rd2, [_Z11diff_kernelPKfS0_Pfi_param_1];
	ld.param.u64 	%rd3, [_Z11diff_kernelPKfS0_Pfi_param_2];
	ld.param.u32 	%r2, [_Z11diff_kernelPKfS0_Pfi_param_3];
	mov.u32 	%r3, %ctaid.x;
	mov.u32 	%r4, %ntid.x;
	mov.u32 	%r5, %tid.x;
	mad.lo.s32 	%r1, %r3, %r4, %r5;
	setp.ge.s32 	%p1, %r1, %r2;
	@%p1 bra 	$L__BB2_2;
	cvta.to.global.u64 	%rd4, %rd1;
	cvta.to.global.u64 	%rd5, %rd2;
	cvta.to.global.u64 	%rd6, %rd3;
	mul.wide.s32 	%rd7, %r1, 4;
	add.s64 	%rd8, %rd4, %rd7;
	ld.global.f32 	%f1, [%rd8];
	add.s64 	%rd9, %rd5, %rd7;
	ld.global.f32 	%f2, [%rd9];
	sub.f32 	%f3, %f1, %f2;
	abs.f32 	%f4, %f3;
	add.s64 	%rd10, %rd6, %rd7;
	st.global.f32 	[%rd10], %f4;
$L__BB2_2:
	ret;

}
	// .globl	_Z17reduce_max_kernelPfi
.visible .entry _Z17reduce_max_kernelPfi(
	.param .u64 .ptr .align 1 _Z17reduce_max_kernelPfi_param_0,
	.param .u32 _Z17reduce_max_kernelPfi_param_1
)
{
	.reg .pred 	%p<6>;
	.reg .b32 	%r<14>;
	.reg .b32 	%f<9>;
	.reg .b64 	%rd<7>;
	// demoted variable
	.shared .align 4 .b8 _ZZ17reduce_max_kernelPfiE5sdata[64];
	ld.param.u64 	%rd2, [_Z17reduce_max_kernelPfi_param_0];
	ld.param.u32 	%r8, [_Z17reduce_max_kernelPfi_param_1];
	cvta.to.global.u64 	%rd1, %rd2;
	mov.u32 	%r1, %tid.x;
	mov.u32 	%r2, %ctaid.x;
	mov.u32 	%r13, %ntid.x;
	mad.lo.s32 	%r4, %r2, %r13, %r1;
	setp.ge.s32 	%p1, %r4, %r8;
	mov.f32 	%f8, 0f00000000;
	@%p1 bra 	$L__BB3_2;
	mul.wide.s32 	%rd3, %r4, 4;
	add.s64 	%rd4, %rd1, %rd3;
	ld.global.f32 	%f8, [%rd4];
$L__BB3_2:
	shl.b32 	%r9, %r1, 2;
	mov.u32 	%r10, _ZZ17reduce_max_kernelPfiE5sdata;
	add.s32 	%r5, %r10, %r9;
	st.shared.f32 	[%r5], %f8;
	bar.sync 	0;
	setp.lt.u32 	%p2, %r13, 2;
	@%p2 bra 	$L__BB3_6;
$L__BB3_3:
	shr.u32 	%r7, %r13, 1;
	setp.ge.u32 	%p3, %r1, %r7;
	@%p3 bra 	$L__BB3_5;
	ld.shared.f32 	%f4, [%r5];
	shl.b32 	%r11, %r7, 2;
	add.s32 	%r12, %r5, %r11;
	ld.shared.f32 	%f5, [%r12];
	max.f32 	%f6, %f4, %f5;
	st.shared.f32 	[%r5], %f6;
$L__BB3_5:
	bar.sync 	0;
	setp.gt.u32 	%p4, %r13, 3;
	mov.u32 	%r13, %r7;
	@%p4 bra 	$L__BB3_3;
$L__BB3_6:
	setp.ne.s32 	%p5, %r1, 0;
	@%p5 bra 	$L__BB3_8;
	ld.shared.f32 	%f7, [_ZZ17reduce_max_kernelPfiE5sdata];
	mul.wide.u32 	%rd5, %r2, 4;
	add.s64 	%rd6, %rd1, %rd5;
	st.global.f32 	[%rd6], %f7;
$L__BB3_8:
	ret;

}


// ===== COMPILED SASS (sm_100) =====

	.target	sm_100

	.elftype	@"ET_EXEC"


//--------------------- .note.nv.tkinfo           --------------------------
	.section	.note.nv.tkinfo,"",@"SHT_NOTE"
	.sectionflags	@"SHF_NOTE_NV_TKINFO"
	.tkinfo
        /*0018*/ 	.word	0x00000002
        /*0030*/ 	.string	""
        /*0030*/ 	.string	"ptxas"
        /*0030*/ 	.string	"Cuda compilation tools, release 13.0, V13.0.88"
        /*0030*/ 	.string	"Build cuda_13.0.r13.0/compiler.36424714_0"
        /*0030*/ 	.string	"-arch sm_100 -m 64 "



//--------------------- .note.nv.cuinfo           --------------------------
	.section	.note.nv.cuinfo,"",@"SHT_NOTE"
	.sectionflags	@"SHF_NOTE_NV_CUINFO"
        /*0018*/ 	.short	0x0002
        /*001a*/ 	.short	0x0064
        /*001c*/ 	.short	0x0082
	.zero		2


//--------------------- .nv.info                  --------------------------
	.section	.nv.info,"",@"SHT_CUDA_INFO"
	.align	4


	//----- nvinfo : EIATTR_REGCOUNT
	.align		4
        /*0000*/ 	.byte	0x04, 0x2f
        /*0002*/ 	.short	(.L_1 - .L_0)
	.align		4
.L_0:
        /*0004*/ 	.word	index@(_Z11init_kernelPfi)
        /*0008*/ 	.word	0x00000015


	//----- nvinfo : EIATTR_FRAME_SIZE
	.align		4
.L_1:
        /*000c*/ 	.byte	0x04, 0x11
        /*000e*/ 	.short	(.L_3 - .L_2)
	.align		4
.L_2:
        /*0010*/ 	.word	index@($__internal_1_$__cuda_sm20_sqrt_rn_f32_slowpath)
        /*0014*/ 	.word	0x00000000


	//----- nvinfo : EIATTR_FRAME_SIZE
	.align		4
.L_3:
        /*0018*/ 	.byte	0x04, 0x11
        /*001a*/ 	.short	(.L_5 - .L_4)
	.align		4
.L_4:
        /*001c*/ 	.word	index@(_Z11init_kernelPfi)
        /*0020*/ 	.word	0x00000000


	//----- nvinfo : EIATTR_REGCOUNT
	.align		4
.L_5:
        /*0024*/ 	.byte	0x04, 0x2f
        /*0026*/ 	.short	(.L_7 - .L_6)
	.align		4
.L_6:
        /*0028*/ 	.word	index@(_Z14laplace_kernelPKfPfi)
        /*002c*/ 	.word	0x00000013


	//----- nvinfo : EIATTR_FRAME_SIZE
	.align		4
.L_7:
        /*0030*/ 	.byte	0x04, 0x11
        /*0032*/ 	.short	(.L_9 - .L_8)
	.align		4
.L_8:
        /*0034*/ 	.word	index@($__internal_0_$__cuda_sm20_sqrt_rn_f32_slowpath)
        /*0038*/ 	.word	0x00000000


	//----- nvinfo : EIATTR_FRAME_SIZE
	.align		4
.L_9:
        /*003c*/ 	.byte	0x04, 0x11
        /*003e*/ 	.short	(.L_11 - .L_10)
	.align		4
.L_10:
        /*0040*/ 	.word	index@(_Z14laplace_kernelPKfPfi)
        /*0044*/ 	.word	0x00000000


	//----- nvinfo : EIATTR_REGCOUNT
	.align		4
.L_11:
        /*0048*/ 	.byte	0x04, 0x2f
        /*004a*/ 	.short	(.L_13 - .L_12)
	.align		4
.L_12:
        /*004c*/ 	.word	index@(_Z11diff_kernelPKfS0_Pfi)
        /*0050*/ 	.word	0x0000000c


	//----- nvinfo : EIATTR_FRAME_SIZE
	.align		4
.L_13:
        /*0054*/ 	.byte	0x04, 0x11
        /*0056*/ 	.short	(.L_15 - .L_14)
	.align		4
.L_14:
        /*0058*/ 	.word	index@(_Z11diff_kernelPKfS0_Pfi)
        /*005c*/ 	.word	0x00000000


	//----- nvinfo : EIATTR_REGCOUNT
	.align		4
.L_15:
        /*0060*/ 	.byte	0x04, 0x2f
        /*0062*/ 	.short	(.L_17 - .L_16)
	.align		4
.L_16:
        /*0064*/ 	.word	index@(_Z17reduce_max_kernelPfi)
        /*0068*/ 	.word	0x0000000a


	//----- nvinfo : EIATTR_FRAME_SIZE
	.align		4
.L_17:
        /*006c*/ 	.byte	0x04, 0x11
        /*006e*/ 	.short	(.L_19 - .L_18)
	.align		4
.L_18:
        /*0070*/ 	.word	index@(_Z17reduce_max_kernelPfi)
        /*0074*/ 	.word	0x00000000


	//----- nvinfo : EIATTR_MIN_STACK_SIZE
	.align		4
.L_19:
        /*0078*/ 	.byte	0x04, 0x12
        /*007a*/ 	.short	(.L_21 - .L_20)
	.align		4
.L_20:
        /*007c*/ 	.word	index@(_Z17reduce_max_kernelPfi)
        /*0080*/ 	.word	0x00000000


	//----- nvinfo : EIATTR_MIN_STACK_SIZE
	.align		4
.L_21:
        /*0084*/ 	.byte	0x04, 0x12
        /*0086*/ 	.short	(.L_23 - .L_22)
	.align		4
.L_22:
        /*0088*/ 	.word	index@(_Z11diff_kernelPKfS0_Pfi)
        /*008c*/ 	.word	0x00000000


	//----- nvinfo : EIATTR_MIN_STACK_SIZE
	.align		4
.L_23:
        /*0090*/ 	.byte	0x04, 0x12
        /*0092*/ 	.short	(.L_25 - .L_24)
	.align		4
.L_24:
        /*0094*/ 	.word	index@(_Z14laplace_kernelPKfPfi)
        /*0098*/ 	.word	0x00000000


	//----- nvinfo : EIATTR_MIN_STACK_SIZE
	.align		4
.L_25:
        /*009c*/ 	.byte	0x04, 0x12
        /*009e*/ 	.short	(.L_27 - .L_26)
	.align		4
.L_26:
        /*00a0*/ 	.word	index@(_Z11init_kernelPfi)
        /*00a4*/ 	.word	0x00000000
.L_27:


//--------------------- .nv.compat                --------------------------
	.section	.nv.compat,"",@"SHT_CUDA_COMPAT_INFO"
	.align	4
        /*0000*/ 	.byte	0x02, 0x09, 0x00, 0x00, 0x02, 0x02, 0x01, 0x00, 0x02, 0x05, 0x05, 0x00, 0x03, 0x07, 0x01, 0x01
        /*0010*/ 	.byte	0x02, 0x03, 0x00, 0x00, 0x02, 0x06, 0x01, 0x00, 0x04, 0x0b, 0x08, 0x00, 0x01, 0x00, 0x00, 0x00
        /*0020*/ 	.byte	0x00, 0x00, 0x00, 0x00


//--------------------- .nv.info._Z17reduce_max_kernelPfi --------------------------
	.section	.nv.info._Z17reduce_max_kernelPfi,"",@"SHT_CUDA_INFO"
	.sectionflags	@""
	.align	4


	//----- nvinfo : EIATTR_CUDA_API_VERSION
	.align		4
        /*0000*/ 	.byte	0x04, 0x37
        /*0002*/ 	.short	(.L_29 - .L_28)
.L_28:
        /*0004*/ 	.word	0x00000082


	//----- nvinfo : EIATTR_KPARAM_INFO
	.align		4
.L_29:
        /*0008*/ 	.byte	0x04, 0x17
        /*000a*/ 	.short	(.L_31 - .L_30)
.L_30:
        /*000c*/ 	.word	0x00000000
        /*0010*/ 	.short	0x0001
        /*0012*/ 	.short	0x0008
        /*0014*/ 	.byte	0x00, 0xf0, 0x11, 0x00


	//----- nvinfo : EIATTR_KPARAM_INFO
	.align		4
.L_31:
        /*0018*/ 	.byte	0x04, 0x17
        /*001a*/ 	.short	(.L_33 - .L_32)
.L_32:
        /*001c*/ 	.word	0x00000000
        /*0020*/ 	.short	0x0000
        /*0022*/ 	.short	0x0000
        /*0024*/ 	.byte	0x00, 0xf5, 0x21, 0x00


	//----- nvinfo : EIATTR_SPARSE_MMA_MASK
	.align		4
.L_33:
        /*0028*/ 	.byte	0x03, 0x50
        /*002a*/ 	.short	0x0000


	//----- nvinfo : EIATTR_MAXREG_COUNT
	.align		4
        /*002c*/ 	.byte	0x03, 0x1b
        /*002e*/ 	.short	0x00ff


	//----- nvinfo : EIATTR_NUM_BARRIERS
	.align		4
        /*0030*/ 	.byte	0x02, 0x4c
        /*0032*/ 	.byte	0x01
	.zero		1


	//----- nvinfo : EIATTR_MERCURY_ISA_VERSION
	.align		4
        /*0034*/ 	.byte	0x03, 0x5f
        /*0036*/ 	.short	0x0101


	//----- nvinfo : EIATTR_VRC_CTA_INIT_COUNT
	.align		4
        /*0038*/ 	.byte	0x02, 0x4a
	.zero		1
	.zero		1


	//----- nvinfo : EIATTR_EXIT_INSTR_OFFSETS
	.align		4
        /*003c*/ 	.byte	0x04, 0x1c
        /*003e*/ 	.short	(.L_35 - .L_34)


	//   ....[0]....
.L_34:
        /*0040*/ 	.word	0x00000210


	//   ....[1]....
        /*0044*/ 	.word	0x00000290


	//----- nvinfo : EIATTR_CBANK_PARAM_SIZE
	.align		4
.L_35:
        /*0048*/ 	.byte	0x03, 0x19
        /*004a*/ 	.short	0x000c


	//----- nvinfo : EIATTR_PARAM_CBANK
	.align		4
        /*004c*/ 	.byte	0x04, 0x0a
        /*004e*/ 	.short	(.L_37 - .L_36)
	.align		4
.L_36:
        /*0050*/ 	.word	index@(.nv.constant0._Z17reduce_max_kernelPfi)
        /*0054*/ 	.short	0x0380
        /*0056*/ 	.short	0x000c


	//----- nvinfo : EIATTR_SW_WAR
	.align		4
.L_37:
        /*0058*/ 	.byte	0x04, 0x36
        /*005a*/ 	.short	(.L_39 - .L_38)
.L_38:
        /*005c*/ 	.word	0x00000008
.L_39:


//--------------------- .nv.info._Z11diff_kernelPKfS0_Pfi --------------------------
	.section	.nv.info._Z11diff_kernelPKfS0_Pfi,"",@"SHT_CUDA_INFO"
	.sectionflags	@""
	.align	4


	//----- nvinfo : EIATTR_CUDA_API_VERSION
	.align		4
        /*0000*/ 	.byte	0x04, 0x37
        /*0002*/ 	.short	(.L_41 - .L_40)
.L_40:
        /*0004*/ 	.word	0x00000082


	//----- nvinfo : EIATTR_KPARAM_INFO
	.align		4
.L_41:
        /*0008*/ 	.byte	0x04, 0x17
        /*000a*/ 	.short	(.L_43 - .L_42)
.L_42:
        /*000c*/ 	.word	0x00000000
        /*0010*/ 	.short	0x0003
        /*0012*/ 	.short	0x0018
        /*0014*/ 	.byte	0x00, 0xf0, 0x11, 0x00


	//----- nvinfo : EIATTR_KPARAM_INFO
	.align		4
.L_43:
        /*0018*/ 	.byte	0x04, 0x17
        /*001a*/ 	.short	(.L_45 - .L_44)
.L_44:
        /*001c*/ 	.word	0x00000000
        /*0020*/ 	.short	0x0002
        /*0022*/ 	.short	0x0010
        /*0024*/ 	.byte	0x00, 0xf5, 0x21, 0x00


	//----- nvinfo : EIATTR_KPARAM_INFO
	.align		4
.L_45:
        /*0028*/ 	.byte	0x04, 0x17
        /*002a*/ 	.short	(.L_47 - .L_46)
.L_46:
        /*002c*/ 	.word	0x00000000
        /*0030*/ 	.short	0x0001
        /*0032*/ 	.short	0x0008
        /*0034*/ 	.byte	0x00, 0xf5, 0x21, 0x00


	//----- nvinfo : EIATTR_KPARAM_INFO
	.align		4
.L_47:
        /*0038*/ 	.byte	0x04, 0x17
        /*003a*/ 	.short	(.L_49 - .L_48)
.L_48:
        /*003c*/ 	.word	0x00000000
        /*0040*/ 	.short	0x0000
        /*0042*/ 	.short	0x0000
        /*0044*/ 	.byte	0x00, 0xf5, 0x21, 0x00


	//----- nvinfo : EIATTR_SPARSE_MMA_MASK
	.align		4
.L_49:
        /*0048*/ 	.byte	0x03, 0x50
        /*004a*/ 	.short	0x0000


	//----- nvinfo : EIATTR_MAXREG_COUNT
	.align		4
        /*004c*/ 	.byte	0x03, 0x1b
        /*004e*/ 	.short	0x00ff


	//----- nvinfo : EIATTR_MERCURY_ISA_VERSION
	.align		4
        /*0050*/ 	.byte	0x03, 0x5f
        /*0052*/ 	.short	0x0101


	//----- nvinfo : EIATTR_VRC_CTA_INIT_COUNT
	.align		4
        /*0054*/ 	.byte	0x02, 0x4a
	.zero		1
	.zero		1


	//----- nvinfo : EIATTR_EXIT_INSTR_OFFSETS
	.align		4
        /*0058*/ 	.byte	0x04, 0x1c
        /*005a*/ 	.short	(.L_51 - .L_50)


	//   ....[0]....
.L_50:
        /*005c*/ 	.word	0x00000070


	//   ....[1]....
        /*0060*/ 	.word	0x00000140


	//----- nvinfo : EIATTR_CBANK_PARAM_SIZE
	.align		4
.L_51:
        /*0064*/ 	.byte	0x03, 0x19
        /*0066*/ 	.short	0x001c


	//----- nvinfo : EIATTR_PARAM_CBANK
	.align		4
        /*0068*/ 	.byte	0x04, 0x0a
        /*006a*/ 	.short	(.L_53 - .L_52)
	.align		4
.L_52:
        /*006c*/ 	.word	index@(.nv.constant0._Z11diff_kernelPKfS0_Pfi)
        /*0070*/ 	.short	0x0380
        /*0072*/ 	.short	0x001c


	//----- nvinfo : EIATTR_SW_WAR
	.align		4
.L_53:
        /*0074*/ 	.byte	0x04, 0x36
        /*0076*/ 	.short	(.L_55 - .L_54)
.L_54:
        /*0078*/ 	.word	0x00000008
.L_55:


//--------------------- .nv.info._Z14laplace_kernelPKfPfi --------------------------
	.section	.nv.info._Z14laplace_kernelPKfPfi,"",@"SHT_CUDA_INFO"
	.sectionflags	@""
	.align	4


	//----- nvinfo : EIATTR_CUDA_API_VERSION
	.align		4
        /*0000*/ 	.byte	0x04, 0x37
        /*0002*/ 	.short	(.L_57 - .L_56)
.L_56:
        /*0004*/ 	.word	0x00000082


	//----- nvinfo : EIATTR_KPARAM_INFO
	.align		4
.L_57:
        /*0008*/ 	.byte	0x04, 0x17
        /*000a*/ 	.short	(.L_59 - .L_58)
.L_58:
        /*000c*/ 	.word	0x00000000
        /*0010*/ 	.short	0x0002
        /*0012*/ 	.short	0x0010
        /*0014*/ 	.byte	0x00, 0xf0, 0x11, 0x00


	//----- nvinfo : EIATTR_KPARAM_INFO
	.align		4
.L_59:
        /*0018*/ 	.byte	0x04, 0x17
        /*001a*/ 	.short	(.L_61 - .L_60)
.L_60:
        /*001c*/ 	.word	0x00000000
        /*0020*/ 	.short	0x0001
        /*0022*/ 	.short	0x0008
        /*0024*/ 	.byte	0x00, 0xf5, 0x21, 0x00


	//----- nvinfo : EIATTR_KPARAM_INFO
	.align		4
.L_61:
        /*0028*/ 	.byte	0x04, 0x17
        /*002a*/ 	.short	(.L_63 - .L_62)
.L_62:
        /*002c*/ 	.word	0x00000000
        /*0030*/ 	.short	0x0000
        /*0032*/ 	.short	0x0000
        /*0034*/ 	.byte	0x00, 0xf5, 0x21, 0x00


	//----- nvinfo : EIATTR_SPARSE_MMA_MASK
	.align		4
.L_63:
        /*0038*/ 	.byte	0x03, 0x50
        /*003a*/ 	.short	0x0000


	//----- nvinfo : EIATTR_MAXREG_COUNT
	.align		4
        /*003c*/ 	.byte	0x03, 0x1b
        /*003e*/ 	.short	0x00ff


	//----- nvinfo : EIATTR_MERCURY_ISA_VERSION
	.align		4
        /*0040*/ 	.byte	0x03, 0x5f
        /*0042*/ 	.short	0x0101


	//----- nvinfo : EIATTR_VRC_CTA_INIT_COUNT
	.align		4
        /*0044*/ 	.byte	0x02, 0x4a
	.zero		1
	.zero		1


	//----- nvinfo : EIATTR_EXIT_INSTR_OFFSETS
	.align		4
        /*0048*/ 	.byte	0x04, 0x1c
        /*004a*/ 	.short	(.L_65 - .L_64)


	//   ....[0]....
.L_64:
        /*004c*/ 	.word	0x000000c0


	//   ....[1]....
        /*0050*/ 	.word	0x000001b0


	//   ....[2]....
        /*0054*/ 	.word	0x00001650


	//   ....[3]....
        /*0058*/ 	.word	0x00001780


	//----- nvinfo : EIATTR_CRS_STACK_SIZE
	.align		4
.L_65:
        /*005c*/ 	.byte	0x04, 0x1e
        /*005e*/ 	.short	(.L_67 - .L_66)
.L_66:
        /*0060*/ 	.word	0x00000000


	//----- nvinfo : EIATTR_CBANK_PARAM_SIZE
	.align		4
.L_67:
        /*0064*/ 	.byte	0x03, 0x19
        /*0066*/ 	.short	0x0014


	//----- nvinfo : EIATTR_PARAM_CBANK
	.align		4
        /*0068*/ 	.byte	0x04, 0x0a
        /*006a*/ 	.short	(.L_69 - .L_68)
	.align		4
.L_68:
        /*006c*/ 	.word	index@(.nv.constant0._Z14laplace_kernelPKfPfi)
        /*0070*/ 	.short	0x0380
        /*0072*/ 	.short	0x0014


	//----- nvinfo : EIATTR_SW_WAR
	.align		4
.L_69:
        /*0074*/ 	.byte	0x04, 0x36
        /*0076*/ 	.short	(.L_71 - .L_70)
.L_70:
        /*0078*/ 	.word	0x00000008
.L_71:


//--------------------- .nv.info._Z11init_kernelPfi --------------------------
	.section	.nv.info._Z11init_kernelPfi,"",@"SHT_CUDA_INFO"
	.sectionflags	@""
	.align	4


	//----- nvinfo : EIATTR_CUDA_API_VERSION
	.align		4
        /*0000*/ 	.byte	0x04, 0x37
        /*0002*/ 	.short	(.L_73 - .L_72)
.L_72:
        /*0004*/ 	.word	0x00000082


	//----- nvinfo : EIATTR_KPARAM_INFO
	.align		4
.L_73:
        /*0008*/ 	.byte	0x04, 0x17
        /*000a*/ 	.short	(.L_75 - .L_74)
.L_74:
        /*000c*/ 	.word	0x00000000
        /*0010*/ 	.short	0x0001
        /*0012*/ 	.short	0x0008
        /*0014*/ 	.byte	0x00, 0xf0, 0x11, 0x00


	//----- nvinfo : EIATTR_KPARAM_INFO
	.align		4
.L_75:
        /*0018*/ 	.byte	0x04, 0x17
        /*001a*/ 	.short	(.L_77 - .L_76)
.L_76:
        /*001c*/ 	.word	0x00000000
        /*0020*/ 	.short	0x0000
        /*0022*/ 	.short	0x0000
        /*0024*/ 	.byte	0x00, 0xf5, 0x21, 0x00


	//----- nvinfo : EIATTR_SPARSE_MMA_MASK
	.align		4
.L_77:
        /*0028*/ 	.byte	0x03, 0x50
        /*002a*/ 	.short	0x0000


	//----- nvinfo : EIATTR_MAXREG_COUNT
	.align		4
        /*002c*/ 	.byte	0x03, 0x1b
        /*002e*/ 	.short	0x00ff


	//----- nvinfo : EIATTR_MERCURY_ISA_VERSION
	.align		4
        /*0030*/ 	.byte	0x03, 0x5f
        /*0032*/ 	.short	0x0101


	//----- nvinfo : EIATTR_VRC_CTA_INIT_COUNT
	.align		4
        /*0034*/ 	.byte	0x02, 0x4a
	.zero		1
	.zero		1


	//----- nvinfo : EIATTR_EXIT_INSTR_OFFSETS
	.align		4
        /*0038*/ 	.byte	0x04, 0x1c
        /*003a*/ 	.short	(.L_79 - .L_78)


	//   ....[0]....
.L_78:
        /*003c*/ 	.word	0x000000c0


	//   ....[1]....
        /*0040*/ 	.word	0x00001450


	//   ....[2]....
        /*0044*/ 	.word	0x000015b0


	//   ....[3]....
        /*0048*/ 	.word	0x00001650


	//   ....[4]....
        /*004c*/ 	.word	0x00001690


	//----- nvinfo : EIATTR_CRS_STACK_SIZE
	.align		4
.L_79:
        /*0050*/ 	.byte	0x04, 0x1e
        /*0052*/ 	.short	(.L_81 - .L_80)
.L_80:
        /*0054*/ 	.word	0x00000000


	//----- nvinfo : EIATTR_CBANK_PARAM_SIZE
	.align		4
.L_81:
        /*0058*/ 	.byte	0x03, 0x19
        /*005a*/ 	.short	0x000c


	//----- nvinfo : EIATTR_PARAM_CBANK
	.align		4
        /*005c*/ 	.byte	0x04, 0x0a
        /*005e*/ 	.short	(.L_83 - .L_82)
	.align		4
.L_82:
        /*0060*/ 	.word	index@(.nv.constant0._Z11init_kernelPfi)
        /*0064*/ 	.short	0x0380
        /*0066*/ 	.short	0x000c


	//----- nvinfo : EIATTR_SW_WAR
	.align		4
.L_83:
        /*0068*/ 	.byte	0x04, 0x36
        /*006a*/ 	.short	(.L_85 - .L_84)
.L_84:
        /*006c*/ 	.word	0x00000008
.L_85:


//--------------------- .nv.callgraph             --------------------------
	.section	.nv.callgraph,"",@"SHT_CUDA_CALLGRAPH"
	.align	4
	.sectionentsize	8
	.align		4
        /*0000*/ 	.word	0x00000000
	.align		4
        /*0004*/ 	.word	0xffffffff
	.align		4
        /*0008*/ 	.word	0x00000000
	.align		4
        /*000c*/ 	.word	0xfffffffe
	.align		4
        /*0010*/ 	.word	0x00000000
	.align		4
        /*0014*/ 	.word	0xfffffffd
	.align		4
        /*0018*/ 	.word	0x00000000
	.align		4
        /*001c*/ 	.word	0xfffffffc


//--------------------- .text._Z17reduce_max_kernelPfi --------------------------
	.section	.text._Z17reduce_max_kernelPfi,"ax",@progbits
	.align	128
        .global         _Z17reduce_max_kernelPfi
        .type           _Z17reduce_max_kernelPfi,@function
        .size           _Z17reduce_max_kernelPfi,(.L_x_41 - _Z17reduce_max_kernelPfi)
        .other          _Z17reduce_max_kernelPfi,@"STO_CUDA_ENTRY STV_DEFAULT"
_Z17reduce_max_kernelPfi:
.text._Z17reduce_max_kernelPfi:
[----:B------:R-:W-:Y:S01]  /*0000*/  LDC R1, c[0x0][0x37c] ;  /* 0x0000df00ff017b82 */ /* 0x000fe20000000800 */
[----:B------:R-:W0:Y:S01]  /*0010*/  S2R R6, SR_TID.X ;  /* 0x0000000000067919 */ /* 0x000e220000002100 */
[----:B------:R-:W0:Y:S01]  /*0020*/  LDCU UR8, c[0x0][0x360] ;  /* 0x00006c00ff0877ac */ /* 0x000e220008000800 */
[----:B------:R-:W-:Y:S01]  /*0030*/  IMAD.MOV.U32 R4, RZ, RZ, RZ ;  /* 0x000000ffff047224 */ /* 0x000fe200078e00ff */
[----:B------:R-:W0:Y:S01]  /*0040*/  S2R R7, SR_CTAID.X ;  /* 0x0000000000077919 */ /* 0x000e220000002500 */
[----:B------:R-:W1:Y:S01]  /*0050*/  LDCU UR4, c[0x0][0x388] ;  /* 0x00007100ff0477ac */ /* 0x000e620008000800 */
[----:B------:R-:W2:Y:S01]  /*0060*/  LDCU.64 UR6, c[0x0][0x358] ;  /* 0x00006b00ff0677ac */ /* 0x000ea20008000a00 */
[----:B0-----:R-:W-:-:S05]  /*0070*/  IMAD R5, R7, UR8, R6 ;  /* 0x0000000807057c24 */ /* 0x001fca000f8e0206 */
[----:B-1----:R-:W-:-:S13]  /*0080*/  ISETP.GE.AND P0, PT, R5, UR4, PT ;  /* 0x0000000405007c0c */ /* 0x002fda000bf06270 */
[----:B------:R-:W0:Y:S02]  /*0090*/  @!P0 LDC.64 R2, c[0x0][0x380] ;  /* 0x0000e000ff028b82 */ /* 0x000e240000000a00 */
[----:B0-----:R-:W-:-:S05]  /*00a0*/  @!P0 IMAD.WIDE R2, R5, 0x4, R2 ;  /* 0x0000000405028825 */ /* 0x001fca00078e0202 */
[----:B--2---:R-:W2:Y:S01]  /*00b0*/  @!P0 LDG.E R4, desc[UR6][R2.64] ;  /* 0x0000000602048981 */ /* 0x004ea2000c1e1900 */
[----:B------:R-:W0:Y:S01]  /*00c0*/  S2UR UR5, SR_CgaCtaId ;  /* 0x00000000000579c3 */ /* 0x000e220000008800 */
[----:B------:R-:W-:Y:S01]  /*00d0*/  IMAD.U32 R0, RZ, RZ, UR8 ;  /* 0x00000008ff007e24 */ /* 0x000fe2000f8e00ff */
[----:B------:R-:W-:Y:S01]  /*00e0*/  UMOV UR4, 0x400 ;  /* 0x0000040000047882 */ /* 0x000fe20000000000 */
[----:B------:R-:W-:-:S03]  /*00f0*/  ISETP.NE.AND P0, PT, R6, RZ, PT ;  /* 0x000000ff0600720c */ /* 0x000fc60003f05270 */
[----:B------:R-:W-:Y:S01]  /*0100*/  ISETP.GE.U32.AND P1, PT, R0, 0x2, PT ;  /* 0x000000020000780c */ /* 0x000fe20003f26070 */
[----:B0-----:R-:W-:-:S06]  /*0110*/  ULEA UR4, UR5, UR4, 0x18 ;  /* 0x0000000405047291 */ /* 0x001fcc000f8ec0ff */
[----:B------:R-:W-:-:S05]  /*0120*/  LEA R5, R6, UR4, 0x2 ;  /* 0x0000000406057c11 */ /* 0x000fca000f8e10ff */
[----:B--2---:R0:W-:Y:S01]  /*0130*/  STS [R5], R4 ;  /* 0x0000000405007388 */ /* 0x0041e20000000800 */
[----:B------:R-:W-:Y:S06]  /*0140*/  BAR.SYNC.DEFER_BLOCKING 0x0 ;  /* 0x0000000000007b1d */ /* 0x000fec0000010000 */
[----:B------:R-:W-:Y:S05]  /*0150*/  @!P1 BRA `(.L_x_0) ;  /* 0x00000000002c9947 */ /* 0x000fea0003800000 */
.L_x_1:
[----:B0-----:R-:W-:-:S04]  /*0160*/  SHF.R.U32.HI R4, RZ, 0x1, R0 ;  /* 0x00000001ff047819 */ /* 0x001fc80000011600 */
[----:B------:R-:W-:-:S13]  /*0170*/  ISETP.GE.U32.AND P1, PT, R6, R4, PT ;  /* 0x000000040600720c */ /* 0x000fda0003f26070 */
[----:B------:R-:W-:Y:S01]  /*0180*/  @!P1 IMAD R3, R4, 0x4, R5 ;  /* 0x0000000404039824 */ /* 0x000fe200078e0205 */
[----:B------:R-:W-:Y:S05]  /*0190*/  @!P1 LDS R2, [R5] ;  /* 0x0000000005029984 */ /* 0x000fea0000000800 */
[----:B------:R-:W0:Y:S02]  /*01a0*/  @!P1 LDS R3, [R3] ;  /* 0x0000000003039984 */ /* 0x000e240000000800 */
[----:B0-----:R-:W-:-:S05]  /*01b0*/  @!P1 FMNMX R2, R2, R3, !PT ;  /* 0x0000000302029209 */ /* 0x001fca0007800000 */
[----:B------:R1:W-:Y:S01]  /*01c0*/  @!P1 STS [R5], R2 ;  /* 0x0000000205009388 */ /* 0x0003e20000000800 */
[----:B------:R-:W-:Y:S01]  /*01d0*/  BAR.SYNC.DEFER_BLOCKING 0x0 ;  /* 0x0000000000007b1d */ /* 0x000fe20000010000 */
[----:B------:R-:W-:Y:S01]  /*01e0*/  ISETP.GT.U32.AND P1, PT, R0, 0x3, PT ;  /* 0x000000030000780c */ /* 0x000fe20003f24070 */
[----:B------:R-:W-:-:S12]  /*01f0*/  IMAD.MOV.U32 R0, RZ, RZ, R4 ;  /* 0x000000ffff007224 */ /* 0x000fd800078e0004 */
[----:B-1----:R-:W-:Y:S05]  /*0200*/  @P1 BRA `(.L_x_1) ;  /* 0xfffffffc00d41947 */ /* 0x002fea000383ffff */
.L_x_0:
[----:B------:R-:W-:Y:S05]  /*0210*/  @P0 EXIT ;  /* 0x000000000000094d */ /* 0x000fea0003800000 */
[----:B------:R-:W1:Y:S01]  /*0220*/  S2UR UR5, SR_CgaCtaId ;  /* 0x00000000000579c3 */ /* 0x000e620000008800 */
[----:B------:R-:W-:-:S07]  /*0230*/  UMOV UR4, 0x400 ;  /* 0x0000040000047882 */ /* 0x000fce0000000000 */
[----:B------:R-:W2:Y:S01]  /*0240*/  LDC.64 R2, c[0x0][0x380] ;  /* 0x0000e000ff027b82 */ /* 0x000ea20000000a00 */
[----:B-1----:R-:W-:Y:S01]  /*0250*/  ULEA UR4, UR5, UR4, 0x18 ;  /* 0x0000000405047291 */ /* 0x002fe2000f8ec0ff */
[----:B--2---:R-:W-:-:S08]  /*0260*/  IMAD.WIDE.U32 R2, R7, 0x4, R2 ;  /* 0x0000000407027825 */ /* 0x004fd000078e0002 */
[----:B0-----:R-:W0:Y:S04]  /*0270*/  LDS R5, [UR4] ;  /* 0x00000004ff057984 */ /* 0x001e280008000800 */
[----:B0-----:R-:W-:Y:S01]  /*0280*/  STG.E desc[UR6][R2.64], R5 ;  /* 0x0000000502007986 */ /* 0x001fe2000c101906 */
[----:B------:R-:W-:Y:S05]  /*0290*/  EXIT ;  /* 0x000000000000794d */ /* 0x000fea0003800000 */
.L_x_2:
[----:B------:R-:W-:-:S00]  /*02a0*/  BRA `(.L_x_2) ;  /* 0xfffffffc00fc7947 */ /* 0x000fc0000383ffff */
[----:B------:R-:W-:-:S00]  /*02b0*/  NOP ;  /* 0x0000000000007918 */ /* 0x000fc00000000000 */
        /* <DEDUP_REMOVED lines=12> */
.L_x_41:


//--------------------- .text._Z11diff_kernelPKfS0_Pfi --------------------------
	.section	.text._Z11diff_kernelPKfS0_Pfi,"ax",@progbits
	.align	128
        .global         _Z11diff_kernelPKfS0_Pfi
        .type           _Z11diff_kernelPKfS0_Pfi,@function
        .size           _Z11diff_kernelPKfS0_Pfi,(.L_x_42 - _Z11diff_kernelPKfS0_Pfi)
        .other          _Z11diff_kernelPKfS0_Pfi,@"STO_CUDA_ENTRY STV_DEFAULT"
_Z11diff_kernelPKfS0_Pfi:
.text._Z11diff_kernelPKfS0_Pfi:
[----:B------:R-:W-:Y:S01]  /*0000*/  LDC R1, c[0x0][0x37c] ;  /* 0x0000df00ff017b82 */ /* 0x000fe20000000800 */
[----:B------:R-:W0:Y:S07]  /*0010*/  S2R R0, SR_TID.X ;  /* 0x0000000000007919 */ /* 0x000e2e0000002100 */
[----:B------:R-:W0:Y:S01]  /*0020*/  S2UR UR4, SR_CTAID.X ;  /* 0x00000000000479c3 */ /* 0x000e220000002500 */
[----:B------:R-:W1:Y:S07]  /*0030*/  LDCU UR5, c[0x0][0x398] ;  /* 0x00007300ff0577ac */ /* 0x000e6e0008000800 */
[----:B------:R-:W0:Y:S02]  /*0040*/  LDC R9, c[0x0][0x360] ;  /* 0x0000d800ff097b82 */ /* 0x000e240000000800 */
[----:B0-----:R-:W-:-:S05]  /*0050*/  IMAD R9, R9, UR4, R0 ;  /* 0x0000000409097c24 */ /* 0x001fca000f8e0200 */
[----:B-1----:R-:W-:-:S13]  /*0060*/  ISETP.GE.AND P0, PT, R9, UR5, PT ;  /* 0x0000000509007c0c */ /* 0x002fda000bf06270 */
[----:B------:R-:W-:Y:S05]  /*0070*/  @P0 EXIT ;  /* 0x000000000000094d */ /* 0x000fea0003800000 */
[----:B------:R-:W0:Y:S01]  /*0080*/  LDC.64 R2, c[0x0][0x380] ;  /* 0x0000e000ff027b82 */ /* 0x000e220000000a00 */
[----:B------:R-:W1:Y:S07]  /*0090*/  LDCU.64 UR4, c[0x0][0x358] ;  /* 0x00006b00ff0477ac */ /* 0x000e6e0008000a00 */
[----:B------:R-:W2:Y:S08]  /*00a0*/  LDC.64 R4, c[0x0][0x388] ;  /* 0x0000e200ff047b82 */ /* 0x000eb00000000a00 */
[----:B------:R-:W3:Y:S01]  /*00b0*/  LDC.64 R6, c[0x0][0x390] ;  /* 0x0000e400ff067b82 */ /* 0x000ee20000000a00 */
[----:B0-----:R-:W-:-:S06]  /*00c0*/  IMAD.WIDE R2, R9, 0x4, R2 ;  /* 0x0000000409027825 */ /* 0x001fcc00078e0202 */
[----:B-1----:R-:W4:Y:S01]  /*00d0*/  LDG.E R2, desc[UR4][R2.64] ;  /* 0x0000000402027981 */ /* 0x002f22000c1e1900 */
[----:B--2---:R-:W-:-:S06]  /*00e0*/  IMAD.WIDE R4, R9, 0x4, R4 ;  /* 0x0000000409047825 */ /* 0x004fcc00078e0204 */
[----:B------:R-:W4:Y:S01]  /*00f0*/  LDG.E R5, desc[UR4][R4.64] ;  /* 0x0000000404057981 */ /* 0x000f22000c1e1900 */
[----:B---3--:R-:W-:-:S04]  /*0100*/  IMAD.WIDE R6, R9, 0x4, R6 ;  /* 0x0000000409067825 */ /* 0x008fc800078e0206 */
[----:B----4-:R-:W-:-:S04]  /*0110*/  FADD R0, R2, -R5 ;  /* 0x8000000502007221 */ /* 0x010fc80000000000 */
[----:B------:R-:W-:-:S05]  /*0120*/  FADD R9, |R0|, -RZ ;  /* 0x800000ff00097221 */ /* 0x000fca0000000200 */
[----:B------:R-:W-:Y:S01]  /*0130*/  STG.E desc[UR4][R6.64], R9 ;  /* 0x0000000906007986 */ /* 0x000fe2000c101904 */
[----:B------:R-:W-:Y:S05]  /*0140*/  EXIT ;  /* 0x000000000000794d */ /* 0x000fea0003800000 */
.L_x_3:
        /* <DEDUP_REMOVED lines=11> */
.L_x_42:


//--------------------- .text._Z14laplace_kernelPKfPfi --------------------------
	.section	.text._Z14laplace_kernelPKfPfi,"ax",@progbits
	.align	128
        .global         _Z14laplace_kernelPKfPfi
        .type           _Z14laplace_kernelPKfPfi,@function
        .size           _Z14laplace_kernelPKfPfi,(.L_x_39 - _Z14laplace_kernelPKfPfi)
        .other          _Z14laplace_kernelPKfPfi,@"STO_CUDA_ENTRY STV_DEFAULT"
_Z14laplace_kernelPKfPfi:
.text._Z14laplace_kernelPKfPfi:
[----:B------:R-:W-:Y:S01]  /*0000*/  LDC R1, c[0x0][0x37c] ;  /* 0x0000df00ff017b82 */ /* 0x000fe20000000800 */
[----:B------:R-:W0:Y:S07]  /*0010*/  S2R R3, SR_TID.X ;  /* 0x0000000000037919 */ /* 0x000e2e0000002100 */
[----:B------:R-:W0:Y:S01]  /*0020*/  LDC R0, c[0x0][0x360] ;  /* 0x0000d800ff007b82 */ /* 0x000e220000000800 */
[----:B------:R-:W1:Y:S01]  /*0030*/  LDCU UR6, c[0x0][0x390] ;  /* 0x00007200ff0677ac */ /* 0x000e620008000800 */
[----:B------:R-:W2:Y:S06]  /*0040*/  S2R R2, SR_TID.Y ;  /* 0x0000000000027919 */ /* 0x000eac0000002200 */
[----:B------:R-:W0:Y:S08]  /*0050*/  S2UR UR4, SR_CTAID.X ;  /* 0x00000000000479c3 */ /* 0x000e300000002500 */
[----:B------:R-:W2:Y:S08]  /*0060*/  S2UR UR5, SR_CTAID.Y ;  /* 0x00000000000579c3 */ /* 0x000eb00000002600 */
[----:B------:R-:W2:Y:S01]  /*0070*/  LDC R5, c[0x0][0x364] ;  /* 0x0000d900ff057b82 */ /* 0x000ea20000000800 */
[----:B0-----:R-:W-:-:S02]  /*0080*/  IMAD R0, R0, UR4, R3 ;  /* 0x0000000400007c24 */ /* 0x001fc4000f8e0203 */
[----:B--2---:R-:W-:-:S05]  /*0090*/  IMAD R5, R5, UR5, R2 ;  /* 0x0000000505057c24 */ /* 0x004fca000f8e0202 */
[----:B------:R-:W-:-:S04]  /*00a0*/  VIMNMX R2, PT, PT, R0, R5, !PT ;  /* 0x0000000500027248 */ /* 0x000fc80007fe0100 */
[----:B-1----:R-:W-:-:S13]  /*00b0*/  ISETP.GE.AND P0, PT, R2, UR6, PT ;  /* 0x0000000602007c0c */ /* 0x002fda000bf06270 */
[----:B------:R-:W-:Y:S05]  /*00c0*/  @P0 EXIT ;  /* 0x000000000000094d */ /* 0x000fea0003800000 */
[----:B------:R-:W-:Y:S02]  /*00d0*/  UIADD3 UR4, UPT, UPT, UR6, -0x1, URZ ;  /* 0xffffffff06047890 */ /* 0x000fe4000fffe0ff */
[----:B------:R-:W-:-:S04]  /*00e0*/  IMAD R2, R5, UR6, R0 ;  /* 0x0000000605027c24 */ /* 0x000fc8000f8e0200 */
[C---:B------:R-:W-:Y:S02]  /*00f0*/  ISETP.NE.AND P0, PT, R0.reuse, UR4, PT ;  /* 0x0000000400007c0c */ /* 0x040fe4000bf05270 */
[C---:B------:R-:W-:Y:S02]  /*0100*/  ISETP.NE.AND P1, PT, R5.reuse, UR4, PT ;  /* 0x0000000405007c0c */ /* 0x040fe4000bf25270 */
[----:B------:R-:W-:Y:S01]  /*0110*/  ISETP.NE.AND P0, PT, R0, RZ, P0 ;  /* 0x000000ff0000720c */ /* 0x000fe20000705270 */
[----:B------:R-:W0:Y:S03]  /*0120*/  LDCU.64 UR4, c[0x0][0x358] ;  /* 0x00006b00ff0477ac */ /* 0x000e260008000a00 */
[----:B------:R-:W-:-:S13]  /*0130*/  ISETP.NE.AND P0, PT, R5, RZ, P0 ;  /* 0x000000ff0500720c */ /* 0x000fda0000705270 */
[----:B------:R-:W-:Y:S05]  /*0140*/  @P0 BRA P1, `(.L_x_4) ;  /* 0x00000000001c0947 */ /* 0x000fea0000800000 */
[----:B------:R-:W1:Y:S08]  /*0150*/  LDC.64 R4, c[0x0][0x380] ;  /* 0x0000e000ff047b82 */ /* 0x000e700000000a00 */
[----:B------:R-:W2:Y:S01]  /*0160*/  LDC.64 R6, c[0x0][0x388] ;  /* 0x0000e200ff067b82 */ /* 0x000ea20000000a00 */
[----:B-1----:R-:W-:-:S06]  /*0170*/  IMAD.WIDE R4, R2, 0x4, R4 ;  /* 0x0000000402047825 */ /* 0x002fcc00078e0204 */
[----:B0-----:R-:W3:Y:S01]  /*0180*/  LDG.E R5, desc[UR4][R4.64] ;  /* 0x0000000404057981 */ /* 0x001ee2000c1e1900 */
[----:B--2---:R-:W-:-:S05]  /*0190*/  IMAD.WIDE R2, R2, 0x4, R6 ;  /* 0x0000000402027825 */ /* 0x004fca00078e0206 */
[----:B---3--:R-:W-:Y:S01]  /*01a0*/  STG.E desc[UR4][R2.64], R5 ;  /* 0x0000000502007986 */ /* 0x008fe2000c101904 */
[----:B------:R-:W-:Y:S05]  /*01b0*/  EXIT ;  /* 0x000000000000794d */ /* 0x000fea0003800000 */
.L_x_4:
[----:B------:R-:W-:Y:S01]  /*01c0*/  I2FP.F32.U32 R3, UR6 ;  /* 0x0000000600037c45 */ /* 0x000fe20008201000 */
[----:B------:R-:W-:Y:S01]  /*01d0*/  BSSY.RECONVERGENT B0, `(.L_x_5) ;  /* 0x000004f000007945 */ /* 0x000fe20003800200 */
[----:B------:R-:W-:Y:S02]  /*01e0*/  I2FP.F32.S32 R0, R0 ;  /* 0x0000000000007245 */ /* 0x000fe40000201400 */
[----:B------:R-:W-:Y:S01]  /*01f0*/  I2FP.F32.U32 R8, R5 ;  /* 0x0000000500087245 */ /* 0x000fe20000201000 */
[C---:B------:R-:W-:Y:S02]  /*0200*/  FMUL R4, R3.reuse, 0.125 ;  /* 0x3e00000003047820 */ /* 0x040fe40000400000 */
[C-C-:B------:R-:W-:Y:S01]  /*0210*/  FFMA R7, R3.reuse, -0.25, R0.reuse ;  /* 0xbe80000003077823 */ /* 0x140fe20000000000 */
[C---:B------:R-:W-:Y:S01]  /*0220*/  FFMA R5, R3.reuse, -0.875, R0 ;  /* 0xbf60000003057823 */ /* 0x040fe20000000000 */
[----:B------:R-:W-:Y:S01]  /*0230*/  FFMA R6, R3, -0.75, R8 ;  /* 0xbf40000003067823 */ /* 0x000fe20000000008 */
[----:B------:R-:W-:Y:S01]  /*0240*/  FADD R0, R8, -R4 ;  /* 0x8000000408007221 */ /* 0x000fe20000000000 */
[----:B------:R-:W-:Y:S01]  /*0250*/  HFMA2 R8, -RZ, RZ, 1.875, 0 ;  /* 0x3f800000ff087431 */ /* 0x000fe200000001ff */
[----:B------:R-:W-:-:S02]  /*0260*/  FSETP.NEU.AND P0, PT, R7, 1, PT ;  /* 0x3f8000000700780b */ /* 0x000fc40003f0d000 */
[----:B------:R-:W-:Y:S02]  /*0270*/  FSETP.NEU.AND P3, PT, R6, 1, PT ;  /* 0x3f8000000600780b */ /* 0x000fe40003f6d000 */
[----:B------:R-:W-:Y:S02]  /*0280*/  FSETP.NEU.AND P2, PT, R5, 1, PT ;  /* 0x3f8000000500780b */ /* 0x000fe40003f4d000 */
[----:B------:R-:W-:-:S07]  /*0290*/  FSETP.NEU.AND P1, PT, R0, 1, PT ;  /* 0x3f8000000000780b */ /* 0x000fce0003f2d000 */
[----:B------:R-:W-:Y:S06]  /*02a0*/  @!P0 BRA `(.L_x_6) ;  /* 0x0000000400048947 */ /* 0x000fec0003800000 */
[----:B------:R-:W-:-:S13]  /*02b0*/  FSETP.NAN.AND P0, PT, |R7|, |R7|, PT ;  /* 0x400000070700720b */ /* 0x000fda0003f08200 */
[----:B------:R-:W-:Y:S01]  /*02c0*/  @P0 FADD R8, R7, 2 ;  /* 0x4000000007080421 */ /* 0x000fe20000000000 */
[----:B------:R-:W-:Y:S06]  /*02d0*/  @P0 BRA `(.L_x_6) ;  /* 0x0000000000f80947 */ /* 0x000fec0003800000 */
[C---:B------:R-:W-:Y:S01]  /*02e0*/  FMUL R8, |R7|.reuse, 16777216 ;  /* 0x4b80000007087820 */ /* 0x040fe20000400200 */
[C---:B------:R-:W-:Y:S02]  /*02f0*/  FSETP.GEU.AND P0, PT, |R7|.reuse, 1.175494350822287508e-38, PT ;  /* 0x008000000700780b */ /* 0x040fe40003f0e200 */
[----:B------:R-:W-:Y:S02]  /*0300*/  MOV R16, 0x3a2c32e4 ;  /* 0x3a2c32e400107802 */ /* 0x000fe40000000f00 */
[----:B------:R-:W-:Y:S02]  /*0310*/  FSEL R8, R8, |R7|, !P0 ;  /* 0x4000000708087208 */ /* 0x000fe40004000000 */
[----:B------:R-:W-:Y:S02]  /*0320*/  FSEL R11, RZ, -24, P0 ;  /* 0xc1c00000ff0b7808 */ /* 0x000fe40000000000 */
[----:B------:R-:W-:Y:S02]  /*0330*/  IADD3 R9, PT, PT, R8, -0x3f3504f3, RZ ;  /* 0xc0cafb0d08097810 */ /* 0x000fe40007ffe0ff */
[----:B------:R-:W-:-:S02]  /*0340*/  FSETP.NEU.AND P0, PT, |R7|, +INF , PT ;  /* 0x7f8000000700780b */ /* 0x000fc40003f0d200 */
[----:B------:R-:W-:Y:S02]  /*0350*/  LOP3.LUT R9, R9, 0xff800000, RZ, 0xc0, !PT ;  /* 0xff80000009097812 */ /* 0x000fe400078ec0ff */
[----:B------:R-:W-:Y:S02]  /*0360*/  FSETP.NEU.AND P0, PT, R7, RZ, P0 ;  /* 0x000000ff0700720b */ /* 0x000fe4000070d000 */
[----:B------:R-:W-:-:S05]  /*0370*/  IADD3 R8, PT, PT, R8, -R9, RZ ;  /* 0x8000000908087210 */ /* 0x000fca0007ffe0ff */
[C---:B------:R-:W-:Y:S01]  /*0380*/  FADD R13, R8.reuse, 1 ;  /* 0x3f800000080d7421 */ /* 0x040fe20000000000 */
[----:B------:R-:W-:Y:S01]  /*0390*/  FADD R12, R8, -1 ;  /* 0xbf800000080c7421 */ /* 0x000fe20000000000 */
[----:B------:R-:W-:-:S03]  /*03a0*/  I2FP.F32.S32 R8, R9 ;  /* 0x0000000900087245 */ /* 0x000fc60000201400 */
[----:B------:R-:W-:Y:S01]  /*03b0*/  FADD R10, R12, R12 ;  /* 0x0000000c0c0a7221 */ /* 0x000fe20000000000 */
[----:B------:R-:W1:Y:S01]  /*03c0*/  MUFU.RCP R13, R13 ;  /* 0x0000000d000d7308 */ /* 0x000e620000001000 */
[----:B------:R-:W-:Y:S02]  /*03d0*/  @!P0 FADD R7, R7, R7 ;  /* 0x0000000707078221 */ /* 0x000fe40000000000 */
[----:B-1----:R-:W-:Y:S01]  /*03e0*/  FMUL R9, R13, R10 ;  /* 0x0000000a0d097220 */ /* 0x002fe20000400000 */
[----:B------:R-:W-:-:S03]  /*03f0*/  FFMA R10, R8, 1.1920928955078125e-07, R11 ;  /* 0x34000000080a7823 */ /* 0x000fc6000000000b */
[----:B------:R-:W-:Y:S01]  /*0400*/  FADD R14, R12, -R9 ;  /* 0x800000090c0e7221 */ /* 0x000fe20000000000 */
[CC--:B------:R-:W-:Y:S01]  /*0410*/  FMUL R11, R9.reuse, R9.reuse ;  /* 0x00000009090b7220 */ /* 0x0c0fe20000400000 */
[----:B------:R-:W-:Y:S02]  /*0420*/  FFMA R8, R9, 1.4426950216293334961, R10 ;  /* 0x3fb8aa3b09087823 */ /* 0x000fe4000000000a */
[----:B------:R-:W-:Y:S01]  /*0430*/  FADD R15, R14, R14 ;  /* 0x0000000e0e0f7221 */ /* 0x000fe20000000000 */
[C---:B------:R-:W-:Y:S01]  /*0440*/  FFMA R14, R11.reuse, R16, 0.0032181653659790754318 ;  /* 0x3b52e7db0b0e7423 */ /* 0x040fe20000000010 */
[----:B------:R-:W-:Y:S02]  /*0450*/  FADD R10, R10, -R8 ;  /* 0x800000080a0a7221 */ /* 0x000fe40000000000 */
[----:B------:R-:W-:Y:S01]  /*0460*/  FFMA R12, R12, -R9, R15 ;  /* 0x800000090c0c7223 */ /* 0x000fe2000000000f */
[----:B------:R-:W-:Y:S01]  /*0470*/  FFMA R14, R11, R14, 0.018033718690276145935 ;  /* 0x3c93bb730b0e7423 */ /* 0x000fe2000000000e */
[----:B------:R-:W-:-:S02]  /*0480*/  FFMA R15, R9, 1.4426950216293334961, R10 ;  /* 0x3fb8aa3b090f7823 */ /* 0x000fc4000000000a */
[----:B------:R-:W-:Y:S01]  /*0490*/  FMUL R12, R13, R12 ;  /* 0x0000000c0d0c7220 */ /* 0x000fe20000400000 */
[----:B------:R-:W-:-:S03]  /*04a0*/  FFMA R14, R11, R14, 0.12022458761930465698 ;  /* 0x3df6384f0b0e7423 */ /* 0x000fc6000000000e */
[----:B------:R-:W-:Y:S01]  /*04b0*/  FFMA R10, R12, 1.4426950216293334961, R15 ;  /* 0x3fb8aa3b0c0a7823 */ /* 0x000fe2000000000f */
[----:B------:R-:W-:-:S03]  /*04c0*/  FMUL R14, R11, R14 ;  /* 0x0000000e0b0e7220 */ /* 0x000fc60000400000 */
[----:B------:R-:W-:Y:S01]  /*04d0*/  FFMA R13, R9, 1.9251366722983220825e-08, R10 ;  /* 0x32a55e34090d7823 */ /* 0x000fe2000000000a */
[----:B------:R-:W-:-:S04]  /*04e0*/  FMUL R11, R14, 3 ;  /* 0x404000000e0b7820 */ /* 0x000fc80000400000 */
[----:B------:R-:W-:-:S04]  /*04f0*/  FFMA R11, R12, R11, R13 ;  /* 0x0000000b0c0b7223 */ /* 0x000fc8000000000d */
[----:B------:R-:W-:-:S04]  /*0500*/  FFMA R11, R9, R14, R11 ;  /* 0x0000000e090b7223 */ /* 0x000fc8000000000b */
[----:B------:R-:W-:-:S04]  /*0510*/  FADD R9, R8, R11 ;  /* 0x0000000b08097221 */ /* 0x000fc80000000000 */
[----:B------:R-:W-:Y:S01]  /*0520*/  FMUL R10, R9, 2 ;  /* 0x40000000090a7820 */ /* 0x000fe20000400000 */
[----:B------:R-:W-:-:S03]  /*0530*/  FADD R8, -R8, R9 ;  /* 0x0000000908087221 */ /* 0x000fc60000000100 */
[----:B------:R-:W1:Y:S01]  /*0540*/  FRND R13, R10 ;  /* 0x0000000a000d7307 */ /* 0x000e620000201000 */
[----:B------:R-:W-:Y:S01]  /*0550*/  FADD R8, R11, -R8 ;  /* 0x800000080b087221 */ /* 0x000fe20000000000 */
[----:B------:R-:W-:Y:S01]  /*0560*/  FFMA R9, R9, 2, -R10 ;  /* 0x4000000009097823 */ /* 0x000fe2000000080a */
[----:B------:R-:W-:Y:S01]  /*0570*/  HFMA2 R11, -RZ, RZ, 0.64013671875, -15.109375 ;  /* 0x391fcb8eff0b7431 */ /* 0x000fe200000001ff */
[----:B------:R-:W-:Y:S02]  /*0580*/  FSETP.GT.AND P5, PT, |R10|, 152, PT ;  /* 0x431800000a00780b */ /* 0x000fe40003fa4200 */
[----:B------:R-:W-:Y:S02]  /*0590*/  FFMA R9, R8, 2, R9 ;  /* 0x4000000008097823 */ /* 0x000fe40000000009 */
[----:B------:R-:W2:Y:S01]  /*05a0*/  F2I.NTZ R12, R10 ;  /* 0x0000000a000c7305 */ /* 0x000ea20000203100 */
[----:B-1----:R-:W-:Y:S01]  /*05b0*/  FADD R8, R10, -R13 ;  /* 0x8000000d0a087221 */ /* 0x002fe20000000000 */
[----:B------:R-:W-:-:S03]  /*05c0*/  FSETP.GT.AND P4, PT, R13, RZ, PT ;  /* 0x000000ff0d00720b */ /* 0x000fc60003f84000 */
[----:B------:R-:W-:-:S04]  /*05d0*/  FADD R8, R8, R9 ;  /* 0x0000000908087221 */ /* 0x000fc80000000000 */
[----:B------:R-:W-:-:S04]  /*05e0*/  FFMA R9, R8, R11, 0.0013391353422775864601 ;  /* 0x3aaf85ed08097423 */ /* 0x000fc8000000000b */
[----:B------:R-:W-:-:S04]  /*05f0*/  FFMA R9, R8, R9, 0.0096188392490148544312 ;  /* 0x3c1d985608097423 */ /* 0x000fc80000000009 */
[----:B------:R-:W-:-:S04]  /*0600*/  FFMA R9, R8, R9, 0.055503588169813156128 ;  /* 0x3d6357bb08097423 */ /* 0x000fc80000000009 */
[----:B------:R-:W-:Y:S01]  /*0610*/  FFMA R11, R8, R9, 0.24022644758224487305 ;  /* 0x3e75fdec080b7423 */ /* 0x000fe20000000009 */
[----:B------:R-:W-:Y:S02]  /*0620*/  SEL R9, RZ, 0x83000000, P4 ;  /* 0x83000000ff097807 */ /* 0x000fe40002000000 */
[----:B------:R-:W-:Y:S01]  /*0630*/  FSETP.GEU.AND P4, PT, R10, RZ, PT ;  /* 0x000000ff0a00720b */ /* 0x000fe20003f8e000 */
[----:B------:R-:W-:Y:S01]  /*0640*/  FFMA R13, R8, R11, 0.69314718246459960938 ;  /* 0x3f317218080d7423 */ /* 0x000fe2000000000b */
[----:B------:R-:W-:Y:S02]  /*0650*/  IADD3 R11, PT, PT, R9, 0x7f000000, RZ ;  /* 0x7f000000090b7810 */ /* 0x000fe40007ffe0ff */
[----:B--2---:R-:W-:Y:S01]  /*0660*/  LEA R12, R12, -R9, 0x17 ;  /* 0x800000090c0c7211 */ /* 0x004fe200078eb8ff */
[----:B------:R-:W-:Y:S01]  /*0670*/  FFMA R10, R8, R13, 1 ;  /* 0x3f800000080a7423 */ /* 0x000fe2000000000d */
[----:B------:R-:W-:-:S03]  /*0680*/  FSEL R8, RZ, +INF , !P4 ;  /* 0x7f800000ff087808 */ /* 0x000fc60006000000 */
[----:B------:R-:W-:-:S04]  /*0690*/  FMUL R11, R11, R10 ;  /* 0x0000000a0b0b7220 */ /* 0x000fc80000400000 */
[----:B------:R-:W-:Y:S01]  /*06a0*/  @!P5 FMUL R8, R12, R11 ;  /* 0x0000000b0c08d220 */ /* 0x000fe20000400000 */
[----:B------:R-:W-:-:S07]  /*06b0*/  @!P0 LOP3.LUT R8, R7, 0x7fffffff, RZ, 0xc0, !PT ;  /* 0x7fffffff07088812 */ /* 0x000fce00078ec0ff */
.L_x_6:
[----:B0-----:R-:W-:Y:S05]  /*06c0*/  BSYNC.RECONVERGENT B0 ;  /* 0x0000000000007941 */ /* 0x001fea0003800200 */
.L_x_5:
[----:B------:R-:W-:Y:S01]  /*06d0*/  BSSY.RECONVERGENT B0, `(.L_x_7) ;  /* 0x0000044000007945 */ /* 0x000fe20003800200 */
[----:B------:R-:W-:-:S03]  /*06e0*/  MOV R7, 0x3f800000 ;  /* 0x3f80000000077802 */ /* 0x000fc60000000f00 */
[----:B------:R-:W-:Y:S05]  /*06f0*/  @!P3 BRA `(.L_x_8) ;  /* 0x000000040004b947 */ /* 0x000fea0003800000 */
[----:B------:R-:W-:-:S13]  /*0700*/  FSETP.NAN.AND P0, PT, |R6|, |R6|, PT ;  /* 0x400000060600720b */ /* 0x000fda0003f08200 */
[----:B------:R-:W-:Y:S01]  /*0710*/  @P0 FADD R7, R6, 2 ;  /* 0x4000000006070421 */ /* 0x000fe20000000000 */
[----:B------:R-:W-:Y:S06]  /*0720*/  @P0 BRA `(.L_x_8) ;  /* 0x0000000000f80947 */ /* 0x000fec0003800000 */
[C---:B------:R-:W-:Y:S01]  /*0730*/  FMUL R7, |R6|.reuse, 16777216 ;  /* 0x4b80000006077820 */ /* 0x040fe20000400200 */
[----:B------:R-:W-:Y:S01]  /*0740*/  FSETP.GEU.AND P0, PT, |R6|, 1.175494350822287508e-38, PT ;  /* 0x008000000600780b */ /* 0x000fe20003f0e200 */
[----:B------:R-:W-:-:S03]  /*0750*/  HFMA2 R16, -RZ, RZ, 0.771484375, 0.21533203125 ;  /* 0x3a2c32e4ff107431 */ /* 0x000fc600000001ff */
[----:B------:R-:W-:-:S04]  /*0760*/  FSEL R7, R7, |R6|, !P0 ;  /* 0x4000000607077208 */ /* 0x000fc80004000000 */
[----:B------:R-:W-:-:S04]  /*0770*/  IADD3 R9, PT, PT, R7, -0x3f3504f3, RZ ;  /* 0xc0cafb0d07097810 */ /* 0x000fc80007ffe0ff */
[----:B------:R-:W-:-:S04]  /*0780*/  LOP3.LUT R10, R9, 0xff800000, RZ, 0xc0, !PT ;  /* 0xff800000090a7812 */ /* 0x000fc800078ec0ff */
[-C--:B------:R-:W-:Y:S02]  /*0790*/  IADD3 R7, PT, PT, R7, -R10.reuse, RZ ;  /* 0x8000000a07077210 */ /* 0x080fe40007ffe0ff */
[----:B------:R-:W-:-:S03]  /*07a0*/  I2FP.F32.S32 R10, R10 ;  /* 0x0000000a000a7245 */ /* 0x000fc60000201400 */
[C---:B------:R-:W-:Y:S01]  /*07b0*/  FADD R11, R7.reuse, 1 ;  /* 0x3f800000070b7421 */ /* 0x040fe20000000000 */
[----:B------:R-:W-:Y:S01]  /*07c0*/  FADD R12, R7, -1 ;  /* 0xbf800000070c7421 */ /* 0x000fe20000000000 */
[----:B------:R-:W-:Y:S02]  /*07d0*/  FSEL R7, RZ, -24, P0 ;  /* 0xc1c00000ff077808 */ /* 0x000fe40000000000 */
[----:B------:R-:W-:Y:S01]  /*07e0*/  FSETP.NEU.AND P0, PT, |R6|, +INF , PT ;  /* 0x7f8000000600780b */ /* 0x000fe20003f0d200 */
[----:B------:R-:W-:Y:S01]  /*07f0*/  FADD R14, R12, R12 ;  /* 0x0000000c0c0e7221 */ /* 0x000fe20000000000 */
[----:B------:R-:W0:Y:S01]  /*0800*/  MUFU.RCP R11, R11 ;  /* 0x0000000b000b7308 */ /* 0x000e220000001000 */
[----:B------:R-:W-:Y:S01]  /*0810*/  FFMA R10, R10, 1.1920928955078125e-07, R7 ;  /* 0x340000000a0a7823 */ /* 0x000fe20000000007 */
[----:B------:R-:W-:-:S13]  /*0820*/  FSETP.NEU.AND P0, PT, R6, RZ, P0 ;  /* 0x000000ff0600720b */ /* 0x000fda000070d000 */
[----:B------:R-:W-:Y:S01]  /*0830*/  @!P0 FADD R6, R6, R6 ;  /* 0x0000000606068221 */ /* 0x000fe20000000000 */
[----:B0-----:R-:W-:-:S04]  /*0840*/  FMUL R9, R11, R14 ;  /* 0x0000000e0b097220 */ /* 0x001fc80000400000 */
        /* <DEDUP_REMOVED lines=20> */
[----:B------:R-:W0:Y:S01]  /*0990*/  FRND R12, R9 ;  /* 0x00000009000c7307 */ /* 0x000e220000201000 */
[----:B------:R-:W-:Y:S01]  /*09a0*/  FADD R7, R14, -R7 ;  /* 0x800000070e077221 */ /* 0x000fe20000000000 */
[----:B------:R-:W-:Y:S01]  /*09b0*/  FFMA R10, R10, 2, -R9 ;  /* 0x400000000a0a7823 */ /* 0x000fe20000000809 */
[----:B------:R-:W-:Y:S02]  /*09c0*/  MOV R14, 0x391fcb8e ;  /* 0x391fcb8e000e7802 */ /* 0x000fe40000000f00 */
[----:B------:R-:W-:Y:S01]  /*09d0*/  FSETP.GT.AND P4, PT, |R9|, 152, PT ;  /* 0x431800000900780b */ /* 0x000fe20003f84200 */
[----:B------:R-:W-:Y:S02]  /*09e0*/  FFMA R10, R7, 2, R10 ;  /* 0x40000000070a7823 */ /* 0x000fe4000000000a */
[----:B------:R-:W1:Y:S01]  /*09f0*/  F2I.NTZ R11, R9 ;  /* 0x00000009000b7305 */ /* 0x000e620000203100 */
[----:B0-----:R-:W-:Y:S01]  /*0a00*/  FADD R7, R9, -R12 ;  /* 0x8000000c09077221 */ /* 0x001fe20000000000 */
        /* <DEDUP_REMOVED lines=10> */
[----:B-1----:R-:W-:Y:S01]  /*0ab0*/  LEA R11, R11, -R10, 0x17 ;  /* 0x8000000a0b0b7211 */ /* 0x002fe200078eb8ff */
[----:B------:R-:W-:Y:S01]  /*0ac0*/  FFMA R9, R7, R14, 1 ;  /* 0x3f80000007097423 */ /* 0x000fe2000000000e */
[----:B------:R-:W-:-:S03]  /*0ad0*/  FSEL R7, RZ, +INF , !P3 ;  /* 0x7f800000ff077808 */ /* 0x000fc60005800000 */
[----:B------:R-:W-:-:S04]  /*0ae0*/  FMUL R12, R12, R9 ;  /* 0x000000090c0c7220 */ /* 0x000fc80000400000 */
[----:B------:R-:W-:Y:S01]  /*0af0*/  @!P4 FMUL R7, R11, R12 ;  /* 0x0000000c0b07c220 */ /* 0x000fe20000400000 */
[----:B------:R-:W-:-:S07]  /*0b00*/  @!P0 LOP3.LUT R7, R6, 0x7fffffff, RZ, 0xc0, !PT ;  /* 0x7fffffff06078812 */ /* 0x000fce00078ec0ff */
.L_x_8:
[----:B------:R-:W-:Y:S05]  /*0b10*/  BSYNC.RECONVERGENT B0 ;  /* 0x0000000000007941 */ /* 0x000fea0003800200 */
.L_x_7:
[----:B------:R-:W-:Y:S01]  /*0b20*/  BSSY.RECONVERGENT B0, `(.L_x_9) ;  /* 0x0000045000007945 */ /* 0x000fe20003800200 */
[----:B------:R-:W-:Y:S01]  /*0b30*/  HFMA2 R6, -RZ, RZ, 1.875, 0 ;  /* 0x3f800000ff067431 */ /* 0x000fe200000001ff */
[----:B------:R-:W-:Y:S02]  /*0b40*/  MOV R9, 0x3f800000 ;  /* 0x3f80000000097802 */ /* 0x000fe40000000f00 */
[----:B------:R-:W-:Y:S05]  /*0b50*/  @!P2 BRA `(.L_x_10) ;  /* 0x000000040004a947 */ /* 0x000fea0003800000 */
[----:B------:R-:W-:-:S13]  /*0b60*/  FSETP.NAN.AND P0, PT, |R5|, |R5|, PT ;  /* 0x400000050500720b */ /* 0x000fda0003f08200 */
[----:B------:R-:W-:Y:S01]  /*0b70*/  @P0 FADD R9, R5, 2 ;  /* 0x4000000005090421 */ /* 0x000fe20000000000 */
[----:B------:R-:W-:Y:S06]  /*0b80*/  @P0 BRA `(.L_x_10) ;  /* 0x0000000000f80947 */ /* 0x000fec0003800000 */
[C---:B------:R-:W-:Y:S01]  /*0b90*/  FMUL R10, |R5|.reuse, 16777216 ;  /* 0x4b800000050a7820 */ /* 0x040fe20000400200 */
[----:B------:R-:W-:Y:S01]  /*0ba0*/  FSETP.GEU.AND P0, PT, |R5|, 1.175494350822287508e-38, PT ;  /* 0x008000000500780b */ /* 0x000fe20003f0e200 */
[----:B------:R-:W-:-:S03]  /*0bb0*/  HFMA2 R16, -RZ, RZ, 0.771484375, 0.21533203125 ;  /* 0x3a2c32e4ff107431 */ /* 0x000fc600000001ff */
[----:B------:R-:W-:Y:S02]  /*0bc0*/  FSEL R10, R10, |R5|, !P0 ;  /* 0x400000050a0a7208 */ /* 0x000fe40004000000 */
[----:B------:R-:W-:Y:S02]  /*0bd0*/  FSEL R11, RZ, -24, P0 ;  /* 0xc1c00000ff0b7808 */ /* 0x000fe40000000000 */
[----:B------:R-:W-:Y:S02]  /*0be0*/  IADD3 R9, PT, PT, R10, -0x3f3504f3, RZ ;  /* 0xc0cafb0d0a097810 */ /* 0x000fe40007ffe0ff */
[----:B------:R-:W-:Y:S02]  /*0bf0*/  FSETP.NEU.AND P0, PT, |R5|, +INF , PT ;  /* 0x7f8000000500780b */ /* 0x000fe40003f0d200 */
[----:B------:R-:W-:Y:S02]  /*0c00*/  LOP3.LUT R9, R9, 0xff800000, RZ, 0xc0, !PT ;  /* 0xff80000009097812 */ /* 0x000fe400078ec0ff */
[----:B------:R-:W-:-:S02]  /*0c10*/  FSETP.NEU.AND P0, PT, R5, RZ, P0 ;  /* 0x000000ff0500720b */ /* 0x000fc4000070d000 */
[----:B------:R-:W-:-:S05]  /*0c20*/  IADD3 R10, PT, PT, R10, -R9, RZ ;  /* 0x800000090a0a7210 */ /* 0x000fca0007ffe0ff */
[C---:B------:R-:W-:Y:S01]  /*0c30*/  FADD R13, R10.reuse, 1 ;  /* 0x3f8000000a0d7421 */ /* 0x040fe20000000000 */
[----:B------:R-:W-:Y:S01]  /*0c40*/  FADD R14, R10, -1 ;  /* 0xbf8000000a0e7421 */ /* 0x000fe20000000000 */
[----:B------:R-:W-:-:S03]  /*0c50*/  I2FP.F32.S32 R10, R9 ;  /* 0x00000009000a7245 */ /* 0x000fc60000201400 */
[----:B------:R-:W-:Y:S01]  /*0c60*/  FADD R12, R14, R14 ;  /* 0x0000000e0e0c7221 */ /* 0x000fe20000000000 */
[----:B------:R-:W0:Y:S01]  /*0c70*/  MUFU.RCP R13, R13 ;  /* 0x0000000d000d7308 */ /* 0x000e220000001000 */
[----:B------:R-:W-:Y:S02]  /*0c80*/  @!P0 FADD R5, R5, R5 ;  /* 0x0000000505058221 */ /* 0x000fe40000000000 */
[----:B0-----:R-:W-:Y:S01]  /*0c90*/  FMUL R9, R13, R12 ;  /* 0x0000000c0d097220 */ /* 0x001fe20000400000 */
        /* <DEDUP_REMOVED lines=16> */
[----:B------:R-:W-:Y:S01]  /*0da0*/  FFMA R11, R14, R11, R13 ;  /* 0x0000000b0e0b7223 */ /* 0x000fe2000000000d */
[----:B------:R-:W-:-:S03]  /*0db0*/  MOV R14, 0x391fcb8e ;  /* 0x391fcb8e000e7802 */ /* 0x000fc60000000f00 */
[----:B------:R-:W-:-:S04]  /*0dc0*/  FFMA R11, R9, R16, R11 ;  /* 0x00000010090b7223 */ /* 0x000fc8000000000b */
[----:B------:R-:W-:-:S04]  /*0dd0*/  FADD R9, R10, R11 ;  /* 0x0000000b0a097221 */ /* 0x000fc80000000000 */
[----:B------:R-:W-:Y:S01]  /*0de0*/  FMUL R12, R9, 2 ;  /* 0x40000000090c7820 */ /* 0x000fe20000400000 */
[----:B------:R-:W-:-:S03]  /*0df0*/  FADD R10, -R10, R9 ;  /* 0x000000090a0a7221 */ /* 0x000fc60000000100 */
[----:B------:R-:W0:Y:S01]  /*0e00*/  FRND R13, R12 ;  /* 0x0000000c000d7307 */ /* 0x000e220000201000 */
[----:B------:R-:W-:Y:S01]  /*0e10*/  FADD R10, R11, -R10 ;  /* 0x8000000a0b0a7221 */ /* 0x000fe20000000000 */
[----:B------:R-:W-:Y:S01]  /*0e20*/  FFMA R9, R9, 2, -R12 ;  /* 0x4000000009097823 */ /* 0x000fe2000000080c */
[----:B------:R-:W-:-:S03]  /*0e30*/  FSETP.GT.AND P3, PT, |R12|, 152, PT ;  /* 0x431800000c00780b */ /* 0x000fc60003f64200 */
        /* <DEDUP_REMOVED lines=8> */
[C---:B------:R-:W-:Y:S01]  /*0ec0*/  FFMA R14, R9.reuse, R10, 0.24022644758224487305 ;  /* 0x3e75fdec090e7423 */ /* 0x040fe2000000000a */
        /* <DEDUP_REMOVED lines=10> */
.L_x_10:
[----:B------:R-:W-:Y:S05]  /*0f70*/  BSYNC.RECONVERGENT B0 ;  /* 0x0000000000007941 */ /* 0x000fea0003800200 */
.L_x_9:
[----:B------:R-:W-:Y:S04]  /*0f80*/  BSSY.RECONVERGENT B0, `(.L_x_11) ;  /* 0x0000043000007945 */ /* 0x000fe80003800200 */
        /* <DEDUP_REMOVED lines=66> */
.L_x_12:
[----:B------:R-:W-:Y:S05]  /*13b0*/  BSYNC.RECONVERGENT B0 ;  /* 0x0000000000007941 */ /* 0x000fea0003800200 */
.L_x_11:
[----:B------:R-:W-:Y:S01]  /*13c0*/  FADD R0, R6, R9 ;  /* 0x0000000906007221 */ /* 0x000fe20000000000 */
[----:B------:R-:W-:Y:S01]  /*13d0*/  BSSY.RECONVERGENT B0, `(.L_x_13) ;  /* 0x000000e000007945 */ /* 0x000fe20003800200 */
[----:B------:R-:W-:Y:S02]  /*13e0*/  FADD R12, R7, R8 ;  /* 0x00000008070c7221 */ /* 0x000fe40000000000 */
[----:B------:R0:W1:Y:S01]  /*13f0*/  MUFU.RSQ R9, R0 ;  /* 0x0000000000097308 */ /* 0x0000620000001400 */
[----:B------:R-:W-:-:S04]  /*1400*/  IADD3 R5, PT, PT, R0, -0xd000000, RZ ;  /* 0xf300000000057810 */ /* 0x000fc80007ffe0ff */
[----:B------:R-:W-:-:S13]  /*1410*/  ISETP.GT.U32.AND P0, PT, R5, 0x727fffff, PT ;  /* 0x727fffff0500780c */ /* 0x000fda0003f04070 */
[----:B01----:R-:W-:Y:S05]  /*1420*/  @!P0 BRA `(.L_x_14) ;  /* 0x0000000000108947 */ /* 0x003fea0003800000 */
[----:B------:R-:W-:-:S07]  /*1430*/  MOV R11, 0x1450 ;  /* 0x00001450000b7802 */ /* 0x000fce0000000f00 */
[----:B------:R-:W-:Y:S05]  /*1440*/  CALL.REL.NOINC `($__internal_0_$__cuda_sm20_sqrt_rn_f32_slowpath) ;  /* 0x0000000000d07944 */ /* 0x000fea0003c00000 */
[----:B------:R-:W-:Y:S01]  /*1450*/  MOV R5, R0 ;  /* 0x0000000000057202 */ /* 0x000fe20000000f00 */
[----:B------:R-:W-:Y:S06]  /*1460*/  BRA `(.L_x_15) ;  /* 0x0000000000107947 */ /* 0x000fec0003800000 */
.L_x_14:
[----:B------:R-:W-:Y:S01]  /*1470*/  FMUL.FTZ R5, R0, R9 ;  /* 0x0000000900057220 */ /* 0x000fe20000410000 */
[----:B------:R-:W-:-:S03]  /*1480*/  FMUL.FTZ R6, R9, 0.5 ;  /* 0x3f00000009067820 */ /* 0x000fc60000410000 */
[----:B------:R-:W-:-:S04]  /*1490*/  FFMA R0, -R5, R5, R0 ;  /* 0x0000000505007223 */ /* 0x000fc80000000100 */
[----:B------:R-:W-:-:S07]  /*14a0*/  FFMA R5, R0, R6, R5 ;  /* 0x0000000600057223 */ /* 0x000fce0000000005 */
.L_x_15:
[----:B------:R-:W-:Y:S05]  /*14b0*/  BSYNC.RECONVERGENT B0 ;  /* 0x0000000000007941 */ /* 0x000fea0003800200 */
.L_x_13:
[----:B------:R-:W-:Y:S01]  /*14c0*/  IADD3 R0, PT, PT, R12, -0xd000000, RZ ;  /* 0xf30000000c007810 */ /* 0x000fe20007ffe0ff */
[----:B------:R0:W1:Y:S01]  /*14d0*/  MUFU.RSQ R9, R12 ;  /* 0x0000000c00097308 */ /* 0x0000620000001400 */
[----:B------:R-:W-:Y:S02]  /*14e0*/  BSSY.RECONVERGENT B0, `(.L_x_16) ;  /* 0x000000c000007945 */ /* 0x000fe40003800200 */
[----:B------:R-:W-:-:S13]  /*14f0*/  ISETP.GT.U32.AND P0, PT, R0, 0x727fffff, PT ;  /* 0x727fffff0000780c */ /* 0x000fda0003f04070 */
[----:B0-----:R-:W-:Y:S05]  /*1500*/  @!P0 BRA `(.L_x_17) ;  /* 0x0000000000148947 */ /* 0x001fea0003800000 */
[----:B------:R-:W-:Y:S02]  /*1510*/  MOV R0, R12 ;  /* 0x0000000c00007202 */ /* 0x000fe40000000f00 */
[----:B------:R-:W-:-:S07]  /*1520*/  MOV R11, 0x1540 ;  /* 0x00001540000b7802 */ /* 0x000fce0000000f00 */
[----:B-1----:R-:W-:Y:S05]  /*1530*/  CALL.REL.NOINC `($__internal_0_$__cuda_sm20_sqrt_rn_f32_slowpath) ;  /* 0x0000000000947944 */ /* 0x002fea0003c00000 */
[----:B------:R-:W-:Y:S01]  /*1540*/  MOV R7, R0 ;  /* 0x0000000000077202 */ /* 0x000fe20000000f00 */
[----:B------:R-:W-:Y:S06]  /*1550*/  BRA `(.L_x_18) ;  /* 0x0000000000107947 */ /* 0x000fec0003800000 */
.L_x_17:
[----:B-1----:R-:W-:Y:S01]  /*1560*/  FMUL.FTZ R7, R12, R9 ;  /* 0x000000090c077220 */ /* 0x002fe20000410000 */
[----:B------:R-:W-:-:S03]  /*1570*/  FMUL.FTZ R6, R9, 0.5 ;  /* 0x3f00000009067820 */ /* 0x000fc60000410000 */
[----:B------:R-:W-:-:S04]  /*1580*/  FFMA R0, -R7, R7, R12 ;  /* 0x0000000707007223 */ /* 0x000fc8000000010c */
[----:B------:R-:W-:-:S07]  /*1590*/  FFMA R7, R0, R6, R7 ;  /* 0x0000000600077223 */ /* 0x000fce0000000007 */
.L_x_18:
[----:B------:R-:W-:Y:S05]  /*15a0*/  BSYNC.RECONVERGENT B0 ;  /* 0x0000000000007941 */ /* 0x000fea0003800200 */
.L_x_16:
[----:B------:R-:W-:Y:S01]  /*15b0*/  FMUL R0, R3, 0.050000000745058059692 ;  /* 0x3d4ccccd03007820 */ /* 0x000fe20000400000 */
[----:B------:R-:W-:-:S04]  /*15c0*/  FSETP.GTU.AND P1, PT, R7, R4, PT ;  /* 0x000000040700720b */ /* 0x000fc80003f2c000 */
[----:B------:R-:W-:-:S13]  /*15d0*/  FSETP.GTU.AND P0, PT, R5, R0, PT ;  /* 0x000000000500720b */ /* 0x000fda0003f0c000 */
[----:B------:R-:W-:Y:S05]  /*15e0*/  @P0 BRA P1, `(.L_x_19) ;  /* 0x00000000001c0947 */ /* 0x000fea0000800000 */
[----:B------:R-:W0:Y:S08]  /*15f0*/  LDC.64 R4, c[0x0][0x380] ;  /* 0x0000e000ff047b82 */ /* 0x000e300000000a00 */
[----:B------:R-:W1:Y:S01]  /*1600*/  LDC.64 R6, c[0x0][0x388] ;  /* 0x0000e200ff067b82 */ /* 0x000e620000000a00 */
[----:B0-----:R-:W-:-:S06]  /*1610*/  IMAD.WIDE R4, R2, 0x4, R4 ;  /* 0x0000000402047825 */ /* 0x001fcc00078e0204 */
[----:B------:R-:W2:Y:S01]  /*1620*/  LDG.E R5, desc[UR4][R4.64] ;  /* 0x0000000404057981 */ /* 0x000ea2000c1e1900 */
[----:B-1----:R-:W-:-:S05]  /*1630*/  IMAD.WIDE R6, R2, 0x4, R6 ;  /* 0x0000000402067825 */ /* 0x002fca00078e0206 */
[----:B--2---:R-:W-:Y:S01]  /*1640*/  STG.E desc[UR4][R6.64], R5 ;  /* 0x0000000506007986 */ /* 0x004fe2000c101904 */
[----:B------:R-:W-:Y:S05]  /*1650*/  EXIT ;  /* 0x000000000000794d */ /* 0x000fea0003800000 */
.L_x_19:
[----:B------:R-:W0:Y:S08]  /*1660*/  LDC R9, c[0x0][0x390] ;  /* 0x0000e400ff097b82 */ /* 0x000e300000000800 */
[----:B------:R-:W1:Y:S08]  /*1670*/  LDC.64 R6, c[0x0][0x380] ;  /* 0x0000e000ff067b82 */ /* 0x000e700000000a00 */
[----:B------:R-:W2:Y:S01]  /*1680*/  LDC.64 R10, c[0x0][0x388] ;  /* 0x0000e200ff0a7b82 */ /* 0x000ea20000000a00 */
[----:B0-----:R-:W-:-:S02]  /*1690*/  IADD3 R5, PT, PT, R2, R9, RZ ;  /* 0x0000000902057210 */ /* 0x001fc40007ffe0ff */
[----:B------:R-:W-:-:S03]  /*16a0*/  IADD3 R3, PT, PT, R2, -R9, RZ ;  /* 0x8000000902037210 */ /* 0x000fc60007ffe0ff */
[----:B-1----:R-:W-:-:S04]  /*16b0*/  IMAD.WIDE R4, R5, 0x4, R6 ;  /* 0x0000000405047825 */ /* 0x002fc800078e0206 */
[----:B------:R-:W-:Y:S02]  /*16c0*/  IMAD.WIDE R6, R3, 0x4, R6 ;  /* 0x0000000403067825 */ /* 0x000fe400078e0206 */
[----:B------:R-:W3:Y:S02]  /*16d0*/  LDG.E R4, desc[UR4][R4.64] ;  /* 0x0000000404047981 */ /* 0x000ee4000c1e1900 */
[----:B------:R-:W-:Y:S02]  /*16e0*/  IMAD.WIDE R8, R9, 0x4, R6 ;  /* 0x0000000409087825 */ /* 0x000fe400078e0206 */
[----:B------:R-:W3:Y:S04]  /*16f0*/  LDG.E R7, desc[UR4][R6.64] ;  /* 0x0000000406077981 */ /* 0x000ee8000c1e1900 */
[----:B------:R-:W4:Y:S04]  /*1700*/  LDG.E R0, desc[UR4][R8.64+-0x4] ;  /* 0xfffffc0408007981 */ /* 0x000f28000c1e1900 */
[----:B------:R-:W5:Y:S01]  /*1710*/  LDG.E R3, desc[UR4][R8.64+0x4] ;  /* 0x0000040408037981 */ /* 0x000f62000c1e1900 */
[----:B--2---:R-:W-:-:S04]  /*1720*/  IMAD.WIDE R10, R2, 0x4, R10 ;  /* 0x00000004020a7825 */ /* 0x004fc800078e020a */
[----:B---3--:R-:W-:-:S04]  /*1730*/  FADD R13, R4, R7 ;  /* 0x00000007040d7221 */ /* 0x008fc80000000000 */
[----:B----4-:R-:W-:-:S04]  /*1740*/  FADD R0, R0, R13 ;  /* 0x0000000d00007221 */ /* 0x010fc80000000000 */
[----:B-----5:R-:W-:-:S04]  /*1750*/  FADD R0, R3, R0 ;  /* 0x0000000003007221 */ /* 0x020fc80000000000 */
[----:B------:R-:W-:-:S05]  /*1760*/  FMUL R3, R0, 0.25 ;  /* 0x3e80000000037820 */ /* 0x000fca0000400000 */
[----:B------:R-:W-:Y:S01]  /*1770*/  STG.E desc[UR4][R10.64], R3 ;  /* 0x000000030a007986 */ /* 0x000fe2000c101904 */
[----:B------:R-:W-:Y:S05]  /*1780*/  EXIT ;  /* 0x000000000000794d */ /* 0x000fea0003800000 */
        .weak           $__internal_0_$__cuda_sm20_sqrt_rn_f32_slowpath
        .type           $__internal_0_$__cuda_sm20_sqrt_rn_f32_slowpath,@function
        .size           $__internal_0_$__cuda_sm20_sqrt_rn_f32_slowpath,(.L_x_39 - $__internal_0_$__cuda_sm20_sqrt_rn_f32_slowpath)
$__internal_0_$__cuda_sm20_sqrt_rn_f32_slowpath:
[----:B------:R-:W-:-:S13]  /*1790*/  LOP3.LUT P0, RZ, R0, 0x7fffffff, RZ, 0xc0, !PT ;  /* 0x7fffffff00ff7812 */ /* 0x000fda000780c0ff */
[----:B------:R-:W-:Y:S01]  /*17a0*/  @!P0 MOV R6, R0 ;  /* 0x0000000000068202 */ /* 0x000fe20000000f00 */
[----:B------:R-:W-:Y:S06]  /*17b0*/  @!P0 BRA `(.L_x_20) ;  /* 0x0000000000408947 */ /* 0x000fec0003800000 */
[----:B------:R-:W-:-:S13]  /*17c0*/  FSETP.GEU.FTZ.AND P0, PT, R0, RZ, PT ;  /* 0x000000ff0000720b */ /* 0x000fda0003f1e000 */
[----:B------:R-:W-:Y:S01]  /*17d0*/  @!P0 MOV R6, 0x7fffffff ;  /* 0x7fffffff00068802 */ /* 0x000fe20000000f00 */
[----:B------:R-:W-:Y:S06]  /*17e0*/  @!P0 BRA `(.L_x_20) ;  /* 0x0000000000348947 */ /* 0x000fec0003800000 */
[----:B------:R-:W-:-:S13]  /*17f0*/  FSETP.GTU.FTZ.AND P0, PT, |R0|, +INF , PT ;  /* 0x7f8000000000780b */ /* 0x000fda0003f1c200 */
[----:B------:R-:W-:Y:S01]  /*1800*/  @P0 FADD.FTZ R6, R0, 1 ;  /* 0x3f80000000060421 */ /* 0x000fe20000010000 */
[----:B------:R-:W-:Y:S06]  /*1810*/  @P0 BRA `(.L_x_20) ;  /* 0x0000000000280947 */ /* 0x000fec0003800000 */
[----:B------:R-:W-:-:S13]  /*1820*/  FSETP.NEU.FTZ.AND P0, PT, |R0|, +INF , PT ;  /* 0x7f8000000000780b */ /* 0x000fda0003f1d200 */
[----:B------:R-:W-:-:S04]  /*1830*/  @P0 FFMA R7, R0, 1.84467440737095516160e+19, RZ ;  /* 0x5f80000000070823 */ /* 0x000fc800000000ff */
[----:B------:R-:W0:Y:S02]  /*1840*/  @P0 MUFU.RSQ R6, R7 ;  /* 0x0000000700060308 */ /* 0x000e240000001400 */
[----:B0-----:R-:W-:Y:S01]  /*1850*/  @P0 FMUL.FTZ R8, R7, R6 ;  /* 0x0000000607080220 */ /* 0x001fe20000410000 */
[----:B------:R-:W-:Y:S01]  /*1860*/  @P0 FMUL.FTZ R10, R6, 0.5 ;  /* 0x3f000000060a0820 */ /* 0x000fe20000410000 */
[----:B------:R-:W-:Y:S02]  /*1870*/  @!P0 MOV R6, R0 ;  /* 0x0000000000068202 */ /* 0x000fe40000000f00 */
[----:B------:R-:W-:-:S04]  /*1880*/  @P0 FADD.FTZ R9, -R8, -RZ ;  /* 0x800000ff08090221 */ /* 0x000fc80000010100 */
[----:B------:R-:W-:-:S04]  /*1890*/  @P0 FFMA R9, R8, R9, R7 ;  /* 0x0000000908090223 */ /* 0x000fc80000000007 */
[----:B------:R-:W-:-:S04]  /*18a0*/  @P0 FFMA R9, R9, R10, R8 ;  /* 0x0000000a09090223 */ /* 0x000fc80000000008 */
[----:B------:R-:W-:-:S07]  /*18b0*/  @P0 FMUL.FTZ R6, R9, 2.3283064365386962891e-10 ;  /* 0x2f80000009060820 */ /* 0x000fce0000410000 */
.L_x_20:
[----:B------:R-:W-:Y:S01]  /*18c0*/  HFMA2 R7, -RZ, RZ, 0, 0 ;  /* 0x00000000ff077431 */ /* 0x000fe200000001ff */
[----:B------:R-:W-:Y:S02]  /*18d0*/  MOV R0, R6 ;  /* 0x0000000600007202 */ /* 0x000fe40000000f00 */
[----:B------:R-:W-:-:S04]  /*18e0*/  MOV R6, R11 ;  /* 0x0000000b00067202 */ /* 0x000fc80000000f00 */
[----:B------:R-:W-:Y:S05]  /*18f0*/  RET.REL.NODEC R6 `(_Z14laplace_kernelPKfPfi) ;  /* 0xffffffe406c07950 */ /* 0x000fea0003c3ffff */
.L_x_21:
        /* <DEDUP_REMOVED lines=16> */
.L_x_39:


//--------------------- .text._Z11init_kernelPfi  --------------------------
	.section	.text._Z11init_kernelPfi,"ax",@progbits
	.align	128
        .global         _Z11init_kernelPfi
        .type           _Z11init_kernelPfi,@function
        .size           _Z11init_kernelPfi,(.L_x_40 - _Z11init_kernelPfi)
        .other          _Z11init_kernelPfi,@"STO_CUDA_ENTRY STV_DEFAULT"
_Z11init_kernelPfi:
.text._Z11init_kernelPfi:
[----:B------:R-:W-:Y:S01]  /*0000*/  LDC R1, c[0x0][0x37c] ;  /* 0x0000df00ff017b82 */ /* 0x000fe20000000800 */
[----:B------:R-:W0:Y:S07]  /*0010*/  S2R R3, SR_TID.X ;  /* 0x0000000000037919 */ /* 0x000e2e0000002100 */
[----:B------:R-:W0:Y:S01]  /*0020*/  S2UR UR4, SR_CTAID.X ;  /* 0x00000000000479c3 */ /* 0x000e220000002500 */
[----:B------:R-:W1:Y:S01]  /*0030*/  LDCU UR6, c[0x0][0x388] ;  /* 0x00007100ff0677ac */ /* 0x000e620008000800 */
[----:B------:R-:W2:Y:S06]  /*0040*/  S2R R5, SR_TID.Y ;  /* 0x0000000000057919 */ /* 0x000eac0000002200 */
[----:B------:R-:W0:Y:S08]  /*0050*/  LDC R2, c[0x0][0x360] ;  /* 0x0000d800ff027b82 */ /* 0x000e300000000800 */
[----:B------:R-:W2:Y:S08]  /*0060*/  S2UR UR5, SR_CTAID.Y ;  /* 0x00000000000579c3 */ /* 0x000eb00000002600 */
[----:B------:R-:W2:Y:S01]  /*0070*/  LDC R0, c[0x0][0x364] ;  /* 0x0000d900ff007b82 */ /* 0x000ea20000000800 */
[----:B0-----:R-:W-:-:S02]  /*0080*/  IMAD R2, R2, UR4, R3 ;  /* 0x0000000402027c24 */ /* 0x001fc4000f8e0203 */
[----:B--2---:R-:W-:-:S05]  /*0090*/  IMAD R3, R0, UR5, R5 ;  /* 0x0000000500037c24 */ /* 0x004fca000f8e0205 */
[----:B------:R-:W-:-:S04]  /*00a0*/  VIMNMX R0, PT, PT, R2, R3, !PT ;  /* 0x0000000302007248 */ /* 0x000fc80007fe0100 */
[----:B-1----:R-:W-:-:S13]  /*00b0*/  ISETP.GE.AND P0, PT, R0, UR6, PT ;  /* 0x0000000600007c0c */ /* 0x002fda000bf06270 */
[----:B------:R-:W-:Y:S05]  /*00c0*/  @P0 EXIT ;  /* 0x000000000000094d */ /* 0x000fea0003800000 */
[----:B------:R-:W-:Y:S01]  /*00d0*/  I2FP.F32.U32 R4, UR6 ;  /* 0x0000000600047c45 */ /* 0x000fe20008201000 */
[----:B------:R-:W-:Y:S01]  /*00e0*/  BSSY.RECONVERGENT B0, `(.L_x_22) ;  /* 0x000004c000007945 */ /* 0x000fe20003800200 */
[----:B------:R-:W-:Y:S01]  /*00f0*/  I2FP.F32.S32 R9, R2 ;  /* 0x0000000200097245 */ /* 0x000fe20000201400 */
[----:B------:R-:W-:Y:S01]  /*0100*/  HFMA2 R6, -RZ, RZ, 1.875, 0 ;  /* 0x3f800000ff067431 */ /* 0x000fe200000001ff */
[----:B------:R-:W-:Y:S01]  /*0110*/  I2FP.F32.U32 R7, R3 ;  /* 0x0000000300077245 */ /* 0x000fe20000201000 */
[----:B------:R-:W-:Y:S01]  /*0120*/  IMAD R5, R3, UR6, R2 ;  /* 0x0000000603057c24 */ /* 0x000fe2000f8e0202 */
[----:B------:R-:W-:Y:S01]  /*0130*/  MOV R11, 0x3f800000 ;  /* 0x3f800000000b7802 */ /* 0x000fe20000000f00 */
[C---:B------:R-:W-:Y:S02]  /*0140*/  FFMA R8, R4.reuse, -0.25, R9 ;  /* 0xbe80000004087823 */ /* 0x040fe40000000009 */
[----:B------:R-:W-:-:S03]  /*0150*/  FFMA R0, R4, -0.75, R7 ;  /* 0xbf40000004007823 */ /* 0x000fc60000000007 */
[----:B------:R-:W-:Y:S02]  /*0160*/  FSETP.NEU.AND P0, PT, R8, 1, PT ;  /* 0x3f8000000800780b */ /* 0x000fe40003f0d000 */
[----:B------:R-:W-:-:S11]  /*0170*/  FSETP.NEU.AND P1, PT, R0, 1, PT ;  /* 0x3f8000000000780b */ /* 0x000fd60003f2d000 */
        /* <DEDUP_REMOVED lines=66> */
.L_x_23:
[----:B------:R-:W-:Y:S05]  /*05a0*/  BSYNC.RECONVERGENT B0 ;  /* 0x0000000000007941 */ /* 0x000fea0003800200 */
.L_x_22:
[----:B------:R-:W-:Y:S04]  /*05b0*/  BSSY.RECONVERGENT B0, `(.L_x_24) ;  /* 0x0000043000007945 */ /* 0x000fe80003800200 */
[----:B------:R-:W-:Y:S05]  /*05c0*/  @!P1 BRA `(.L_x_25) ;  /* 0x0000000400049947 */ /* 0x000fea0003800000 */
[----:B------:R-:W-:-:S13]  /*05d0*/  FSETP.NAN.AND P0, PT, |R0|, |R0|, PT ;  /* 0x400000000000720b */ /* 0x000fda0003f08200 */
[----:B------:R-:W-:Y:S01]  /*05e0*/  @P0 FADD R6, R0, 2 ;  /* 0x4000000000060421 */ /* 0x000fe20000000000 */
[----:B------:R-:W-:Y:S06]  /*05f0*/  @P0 BRA `(.L_x_25) ;  /* 0x0000000000f80947 */ /* 0x000fec0003800000 */
[C---:B------:R-:W-:Y:S01]  /*0600*/  FMUL R13, |R0|.reuse, 16777216 ;  /* 0x4b800000000d7820 */ /* 0x040fe20000400200 */
[----:B------:R-:W-:-:S04]  /*0610*/  FSETP.GEU.AND P0, PT, |R0|, 1.175494350822287508e-38, PT ;  /* 0x008000000000780b */ /* 0x000fc80003f0e200 */
        /* <DEDUP_REMOVED lines=14> */
[----:B0-----:R-:W-:Y:S01]  /*0700*/  FMUL R6, R10, R17 ;  /* 0x000000110a067220 */ /* 0x001fe20000400000 */
[----:B------:R-:W-:-:S03]  /*0710*/  HFMA2 R17, -RZ, RZ, 0.771484375, 0.21533203125 ;  /* 0x3a2c32e4ff117431 */ /* 0x000fc600000001ff */
[----:B------:R-:W-:Y:S01]  /*0720*/  FADD R14, R15, -R6 ;  /* 0x800000060f0e7221 */ /* 0x000fe20000000000 */
[CC--:B------:R-:W-:Y:S01]  /*0730*/  FMUL R12, R6.reuse, R6.reuse ;  /* 0x00000006060c7220 */ /* 0x0c0fe20000400000 */
[----:B------:R-:W-:Y:S02]  /*0740*/  FFMA R8, R6, 1.4426950216293334961, R13 ;  /* 0x3fb8aa3b06087823 */ /* 0x000fe4000000000d */
[----:B------:R-:W-:Y:S02]  /*0750*/  FADD R14, R14, R14 ;  /* 0x0000000e0e0e7221 */ /* 0x000fe40000000000 */
[----:B------:R-:W-:Y:S01]  /*0760*/  FADD R13, R13, -R8 ;  /* 0x800000080d0d7221 */ /* 0x000fe20000000000 */
[----:B------:R-:W-:Y:S01]  /*0770*/  FFMA R17, R12, R17, 0.0032181653659790754318 ;  /* 0x3b52e7db0c117423 */ /* 0x000fe20000000011 */
[----:B------:R-:W-:Y:S02]  /*0780*/  FFMA R15, R15, -R6, R14 ;  /* 0x800000060f0f7223 */ /* 0x000fe4000000000e */
[----:B------:R-:W-:Y:S01]  /*0790*/  FFMA R14, R6, 1.4426950216293334961, R13 ;  /* 0x3fb8aa3b060e7823 */ /* 0x000fe2000000000d */
[----:B------:R-:W-:Y:S01]  /*07a0*/  FFMA R17, R12, R17, 0.018033718690276145935 ;  /* 0x3c93bb730c117423 */ /* 0x000fe20000000011 */
[----:B------:R-:W-:-:S03]  /*07b0*/  FMUL R15, R10, R15 ;  /* 0x0000000f0a0f7220 */ /* 0x000fc60000400000 */
[----:B------:R-:W-:Y:S01]  /*07c0*/  FFMA R17, R12, R17, 0.12022458761930465698 ;  /* 0x3df6384f0c117423 */ /* 0x000fe20000000011 */
[----:B------:R-:W-:-:S03]  /*07d0*/  FFMA R13, R15, 1.4426950216293334961, R14 ;  /* 0x3fb8aa3b0f0d7823 */ /* 0x000fc6000000000e */
[----:B------:R-:W-:Y:S01]  /*07e0*/  FMUL R17, R12, R17 ;  /* 0x000000110c117220 */ /* 0x000fe20000400000 */
[----:B------:R-:W-:-:S03]  /*07f0*/  FFMA R12, R6, 1.9251366722983220825e-08, R13 ;  /* 0x32a55e34060c7823 */ /* 0x000fc6000000000d */
        /* <DEDUP_REMOVED lines=11> */
[----:B------:R-:W-:Y:S01]  /*08b0*/  FFMA R13, R8, 2, R13 ;  /* 0x40000000080d7823 */ /* 0x000fe2000000000d */
[----:B0-----:R-:W-:Y:S01]  /*08c0*/  FADD R8, R6, -R15 ;  /* 0x8000000f06087221 */ /* 0x001fe20000000000 */
[----:B------:R-:W-:-:S03]  /*08d0*/  FSETP.GT.AND P1, PT, R15, RZ, PT ;  /* 0x000000ff0f00720b */ /* 0x000fc60003f24000 */
[----:B------:R-:W-:Y:S01]  /*08e0*/  FADD R8, R8, R13 ;  /* 0x0000000d08087221 */ /* 0x000fe20000000000 */
[----:B------:R-:W-:Y:S02]  /*08f0*/  SEL R10, RZ, 0x83000000, P1 ;  /* 0x83000000ff0a7807 */ /* 0x000fe40000800000 */
[----:B------:R-:W-:Y:S01]  /*0900*/  FSETP.GEU.AND P1, PT, R6, RZ, PT ;  /* 0x000000ff0600720b */ /* 0x000fe20003f2e000 */
[----:B------:R-:W-:Y:S01]  /*0910*/  FFMA R13, R8, R17, 0.0013391353422775864601 ;  /* 0x3aaf85ed080d7423 */ /* 0x000fe20000000011 */
[----:B------:R-:W-:-:S03]  /*0920*/  IADD3 R12, PT, PT, R10, 0x7f000000, RZ ;  /* 0x7f0000000a0c7810 */ /* 0x000fc60007ffe0ff */
[C---:B------:R-:W-:Y:S02]  /*0930*/  FFMA R17, R8.reuse, R13, 0.0096188392490148544312 ;  /* 0x3c1d985608117423 */ /* 0x040fe4000000000d */
[----:B------:R0:W1:Y:S02]  /*0940*/  F2I.NTZ R13, R6 ;  /* 0x00000006000d7305 */ /* 0x0000640000203100 */
[----:B------:R-:W-:-:S04]  /*0950*/  FFMA R17, R8, R17, 0.055503588169813156128 ;  /* 0x3d6357bb08117423 */ /* 0x000fc80000000011 */
[----:B------:R-:W-:Y:S01]  /*0960*/  FFMA R17, R8, R17, 0.24022644758224487305 ;  /* 0x3e75fdec08117423 */ /* 0x000fe20000000011 */
[----:B0-----:R-:W-:-:S03]  /*0970*/  FSEL R6, RZ, +INF , !P1 ;  /* 0x7f800000ff067808 */ /* 0x001fc60004800000 */
[----:B------:R-:W-:-:S04]  /*0980*/  FFMA R17, R8, R17, 0.69314718246459960938 ;  /* 0x3f31721808117423 */ /* 0x000fc80000000011 */
[----:B------:R-:W-:Y:S01]  /*0990*/  FFMA R17, R8, R17, 1 ;  /* 0x3f80000008117423 */ /* 0x000fe20000000011 */
[----:B-1----:R-:W-:-:S03]  /*09a0*/  LEA R13, R13, -R10, 0x17 ;  /* 0x8000000a0d0d7211 */ /* 0x002fc600078eb8ff */
[----:B------:R-:W-:-:S04]  /*09b0*/  FMUL R12, R12, R17 ;  /* 0x000000110c0c7220 */ /* 0x000fc80000400000 */
[----:B------:R-:W-:Y:S01]  /*09c0*/  @!P2 FMUL R6, R13, R12 ;  /* 0x0000000c0d06a220 */ /* 0x000fe20000400000 */
[----:B------:R-:W-:-:S07]  /*09d0*/  @!P0 LOP3.LUT R6, R0, 0x7fffffff, RZ, 0xc0, !PT ;  /* 0x7fffffff00068812 */ /* 0x000fce00078ec0ff */
.L_x_25:
[----:B------:R-:W-:Y:S05]  /*09e0*/  BSYNC.RECONVERGENT B0 ;  /* 0x0000000000007941 */ /* 0x000fea0003800200 */
.L_x_24:
[----:B------:R-:W-:Y:S01]  /*09f0*/  FFMA R9, R4, -0.875, R9 ;  /* 0xbf60000004097823 */ /* 0x000fe20000000009 */
[----:B------:R-:W-:Y:S01]  /*0a00*/  FADD R0, R6, R11 ;  /* 0x0000000b06007221 */ /* 0x000fe20000000000 */
[----:B------:R-:W-:Y:S01]  /*0a10*/  FMUL R6, R4, 0.125 ;  /* 0x3e00000004067820 */ /* 0x000fe20000400000 */
[----:B------:R-:W-:Y:S02]  /*0a20*/  BSSY.RECONVERGENT B0, `(.L_x_26) ;  /* 0x000004a000007945 */ /* 0x000fe40003800200 */
[----:B------:R-:W-:Y:S01]  /*0a30*/  FSETP.NEU.AND P0, PT, R9, 1, PT ;  /* 0x3f8000000900780b */ /* 0x000fe20003f0d000 */
[----:B------:R-:W-:Y:S01]  /*0a40*/  FADD R8, R7, -R6 ;  /* 0x8000000607087221 */ /* 0x000fe20000000000 */
[----:B------:R-:W-:Y:S01]  /*0a50*/  IADD3 R10, PT, PT, R0, -0xd000000, RZ ;  /* 0xf3000000000a7810 */ /* 0x000fe20007ffe0ff */
[----:B------:R0:W1:Y:S03]  /*0a60*/  MUFU.RSQ R7, R0 ;  /* 0x0000000000077308 */ /* 0x0000660000001400 */
[----:B------:R-:W-:Y:S01]  /*0a70*/  ISETP.GT.U32.AND P1, PT, R10, 0x727fffff, PT ;  /* 0x727fffff0a00780c */ /* 0x000fe20003f24070 */
[----:B------:R-:W-:Y:S01]  /*0a80*/  HFMA2 R10, -RZ, RZ, 1.875, 0 ;  /* 0x3f800000ff0a7431 */ /* 0x000fe200000001ff */
[----:B------:R-:W-:-:S05]  /*0a90*/  FSETP.NEU.AND P2, PT, R8, 1, PT ;  /* 0x3f8000000800780b */ /* 0x000fca0003f4d000 */
[----:B0-----:R-:W-:Y:S08]  /*0aa0*/  @!P0 BRA `(.L_x_27) ;  /* 0x0000000400048947 */ /* 0x001ff00003800000 */
        /* <DEDUP_REMOVED lines=12> */
[-C--:B------:R-:W-:Y:S02]  /*0b70*/  IADD3 R10, PT, PT, R10, -R11.reuse, RZ ;  /* 0x8000000b0a0a7210 */ /* 0x080fe40007ffe0ff */
[----:B------:R-:W-:-:S03]  /*0b80*/  I2FP.F32.S32 R11, R11 ;  /* 0x0000000b000b7245 */ /* 0x000fc60000201400 */
[C---:B------:R-:W-:Y:S01]  /*0b90*/  FADD R14, R10.reuse, 1 ;  /* 0x3f8000000a0e7421 */ /* 0x040fe20000000000 */
[----:B------:R-:W-:-:S04]  /*0ba0*/  FADD R15, R10, -1 ;  /* 0xbf8000000a0f7421 */ /* 0x000fc80000000000 */
        /* <DEDUP_REMOVED lines=21> */
[----:B------:R-:W-:-:S03]  /*0d00*/  HFMA2 R15, -RZ, RZ, 0.64013671875, -15.109375 ;  /* 0x391fcb8eff0f7431 */ /* 0x000fc600000001ff */
        /* <DEDUP_REMOVED lines=9> */
[----:B------:R-:W2:Y:S01]  /*0da0*/  F2I.NTZ R12, R13 ;  /* 0x0000000d000c7305 */ /* 0x000ea20000203100 */
        /* <DEDUP_REMOVED lines=17> */
.L_x_27:
[----:B------:R-:W-:Y:S05]  /*0ec0*/  BSYNC.RECONVERGENT B0 ;  /* 0x0000000000007941 */ /* 0x000fea0003800200 */
.L_x_26:
        /* <DEDUP_REMOVED lines=11> */
[----:B------:R-:W-:Y:S02]  /*0f80*/  LOP3.LUT R12, R11, 0xff800000, RZ, 0xc0, !PT ;  /* 0xff8000000b0c7812 */ /* 0x000fe400078ec0ff */
[----:B------:R-:W-:Y:S02]  /*0f90*/  FSEL R11, RZ, -24, P0 ;  /* 0xc1c00000ff0b7808 */ /* 0x000fe40000000000 */
[-C--:B------:R-:W-:Y:S02]  /*0fa0*/  IADD3 R9, PT, PT, R9, -R12.reuse, RZ ;  /* 0x8000000c09097210 */ /* 0x080fe40007ffe0ff */
[----:B------:R-:W-:Y:S02]  /*0fb0*/  I2FP.F32.S32 R12, R12 ;  /* 0x0000000c000c7245 */ /* 0x000fe40000201400 */
[----:B------:R-:W-:Y:S01]  /*0fc0*/  FSETP.NEU.AND P0, PT, |R8|, +INF , PT ;  /* 0x7f8000000800780b */ /* 0x000fe20003f0d200 */
[C---:B------:R-:W-:Y:S01]  /*0fd0*/  FADD R13, R9.reuse, 1 ;  /* 0x3f800000090d7421 */ /* 0x040fe20000000000 */
[----:B------:R-:W-:Y:S01]  /*0fe0*/  FADD R14, R9, -1 ;  /* 0xbf800000090e7421 */ /* 0x000fe20000000000 */
[----:B------:R-:W-:Y:S01]  /*0ff0*/  FFMA R12, R12, 1.1920928955078125e-07, R11 ;  /* 0x340000000c0c7823 */ /* 0x000fe2000000000b */
[----:B------:R-:W-:-:S02]  /*1000*/  FSETP.NEU.AND P0, PT, R8, RZ, P0 ;  /* 0x000000ff0800720b */ /* 0x000fc4000070d000 */
[----:B------:R-:W-:Y:S01]  /*1010*/  FADD R16, R14, R14 ;  /* 0x0000000e0e107221 */ /* 0x000fe20000000000 */
[----:B------:R-:W0:Y:S10]  /*1020*/  MUFU.RCP R13, R13 ;  /* 0x0000000d000d7308 */ /* 0x000e340000001000 */
        /* <DEDUP_REMOVED lines=46> */
.L_x_29:
[----:B------:R-:W-:Y:S05]  /*1310*/  BSYNC.RECONVERGENT B0 ;  /* 0x0000000000007941 */ /* 0x000fea0003800200 */
.L_x_28:
[----:B------:R-:W-:Y:S01]  /*1320*/  BSSY.RECONVERGENT B0, `(.L_x_30) ;  /* 0x000000c000007945 */ /* 0x000fe20003800200 */
[----:B------:R-:W-:-:S03]  /*1330*/  FADD R10, R9, R10 ;  /* 0x0000000a090a7221 */ /* 0x000fc60000000000 */
[----:B------:R-:W-:Y:S05]  /*1340*/  @!P1 BRA `(.L_x_31) ;  /* 0x0000000000149947 */ /* 0x000fea0003800000 */
[----:B------:R-:W-:Y:S01]  /*1350*/  BSSY.RECONVERGENT B1, `(.L_x_32) ;  /* 0x0000003000017945 */ /* 0x000fe20003800200 */
[----:B------:R-:W-:-:S07]  /*1360*/  MOV R14, 0x1380 ;  /* 0x00001380000e7802 */ /* 0x000fce0000000f00 */
[----:B-1----:R-:W-:Y:S05]  /*1370*/  CALL.REL.NOINC `($__internal_1_$__cuda_sm20_sqrt_rn_f32_slowpath) ;  /* 0x0000000000c87944 */ /* 0x002fea0003c00000 */
[----:B------:R-:W-:Y:S05]  /*1380*/  BSYNC.RECONVERGENT B1 ;  /* 0x0000000000017941 */ /* 0x000fea0003800200 */
.L_x_32:
[----:B------:R-:W-:Y:S05]  /*1390*/  BRA `(.L_x_33) ;  /* 0x0000000000107947 */ /* 0x000fea0003800000 */
.L_x_31:
[----:B-1----:R-:W-:Y:S01]  /*13a0*/  FMUL.FTZ R9, R0, R7 ;  /* 0x0000000700097220 */ /* 0x002fe20000410000 */
[----:B------:R-:W-:-:S03]  /*13b0*/  FMUL.FTZ R7, R7, 0.5 ;  /* 0x3f00000007077820 */ /* 0x000fc60000410000 */
[----:B------:R-:W-:-:S04]  /*13c0*/  FFMA R0, -R9, R9, R0 ;  /* 0x0000000909007223 */ /* 0x000fc80000000100 */
[----:B------:R-:W-:-:S07]  /*13d0*/  FFMA R7, R0, R7, R9 ;  /* 0x0000000700077223 */ /* 0x000fce0000000009 */
.L_x_33:
[----:B------:R-:W-:Y:S05]  /*13e0*/  BSYNC.RECONVERGENT B0 ;  /* 0x0000000000007941 */ /* 0x000fea0003800200 */
.L_x_30:
[----:B------:R-:W-:Y:S01]  /*13f0*/  FSETP.GTU.AND P0, PT, R7, R6, PT ;  /* 0x000000060700720b */ /* 0x000fe20003f0c000 */
[----:B------:R-:W0:-:S12]  /*1400*/  LDCU.64 UR6, c[0x0][0x358] ;  /* 0x00006b00ff0677ac */ /* 0x000e180008000a00 */
[----:B------:R-:W1:Y:S01]  /*1410*/  @!P0 LDC.64 R6, c[0x0][0x380] ;  /* 0x0000e000ff068b82 */ /* 0x000e620000000a00 */
[----:B------:R-:W-:Y:S01]  /*1420*/  @!P0 MOV R9, 0x42c80000 ;  /* 0x42c8000000098802 */ /* 0x000fe20000000f00 */
[----:B-1----:R-:W-:-:S05]  /*1430*/  @!P0 IMAD.WIDE R6, R5, 0x4, R6 ;  /* 0x0000000405068825 */ /* 0x002fca00078e0206 */
[----:B0-----:R0:W-:Y:S01]  /*1440*/  @!P0 STG.E desc[UR6][R6.64], R9 ;  /* 0x0000000906008986 */ /* 0x0011e2000c101906 */
[----:B------:R-:W-:Y:S05]  /*1450*/  @!P0 EXIT ;  /* 0x000000000000894d */ /* 0x000fea0003800000 */
[----:B------:R-:W-:Y:S01]  /*1460*/  IADD3 R0, PT, PT, R10, -0xd000000, RZ ;  /* 0xf30000000a007810 */ /* 0x000fe20007ffe0ff */
[----:B0-----:R0:W1:Y:S01]  /*1470*/  MUFU.RSQ R9, R10 ;  /* 0x0000000a00097308 */ /* 0x0010620000001400 */
[----:B------:R-:W-:Y:S02]  /*1480*/  BSSY.RECONVERGENT B0, `(.L_x_34) ;  /* 0x000000c000007945 */ /* 0x000fe40003800200 */
[----:B------:R-:W-:-:S13]  /*1490*/  ISETP.GT.U32.AND P0, PT, R0, 0x727fffff, PT ;  /* 0x727fffff0000780c */ /* 0x000fda0003f04070 */
[----:B0-----:R-:W-:Y:S05]  /*14a0*/  @!P0 BRA `(.L_x_35) ;  /* 0x0000000000148947 */ /* 0x001fea0003800000 */
[----:B------:R-:W-:Y:S02]  /*14b0*/  MOV R0, R10 ;  /* 0x0000000a00007202 */ /* 0x000fe40000000f00 */
[----:B------:R-:W-:-:S07]  /*14c0*/  MOV R14, 0x14e0 ;  /* 0x000014e0000e7802 */ /* 0x000fce0000000f00 */
[----:B-1----:R-:W-:Y:S05]  /*14d0*/  CALL.REL.NOINC `($__internal_1_$__cuda_sm20_sqrt_rn_f32_slowpath) ;  /* 0x0000000000707944 */ /* 0x002fea0003c00000 */
[----:B------:R-:W-:Y:S01]  /*14e0*/  MOV R0, R7 ;  /* 0x0000000700007202 */ /* 0x000fe20000000f00 */
[----:B------:R-:W-:Y:S06]  /*14f0*/  BRA `(.L_x_36) ;  /* 0x0000000000107947 */ /* 0x000fec0003800000 */
.L_x_35:
[----:B-1----:R-:W-:Y:S01]  /*1500*/  FMUL.FTZ R7, R10, R9 ;  /* 0x000000090a077220 */ /* 0x002fe20000410000 */
[----:B------:R-:W-:-:S03]  /*1510*/  FMUL.FTZ R6, R9, 0.5 ;  /* 0x3f00000009067820 */ /* 0x000fc60000410000 */
[----:B------:R-:W-:-:S04]  /*1520*/  FFMA R0, -R7, R7, R10 ;  /* 0x0000000707007223 */ /* 0x000fc8000000010a */
[----:B------:R-:W-:-:S07]  /*1530*/  FFMA R0, R0, R6, R7 ;  /* 0x0000000600007223 */ /* 0x000fce0000000007 */
.L_x_36:
[----:B------:R-:W-:Y:S05]  /*1540*/  BSYNC.RECONVERGENT B0 ;  /* 0x0000000000007941 */ /* 0x000fea0003800200 */
.L_x_34:
[----:B------:R-:W-:-:S05]  /*1550*/  FMUL R7, R4, 0.050000000745058059692 ;  /* 0x3d4ccccd04077820 */ /* 0x000fca0000400000 */
[----:B------:R-:W-:-:S13]  /*1560*/  FSETP.GTU.AND P0, PT, R0, R7, PT ;  /* 0x000000070000720b */ /* 0x000fda0003f0c000 */
[----:B------:R-:W0:Y:S01]  /*1570*/  @!P0 LDC.64 R6, c[0x0][0x380] ;  /* 0x0000e000ff068b82 */ /* 0x000e220000000a00 */
[----:B------:R-:W-:Y:S01]  /*1580*/  @!P0 MOV R9, 0x41a00000 ;  /* 0x41a0000000098802 */ /* 0x000fe20000000f00 */
[----:B0-----:R-:W-:-:S05]  /*1590*/  @!P0 IMAD.WIDE R6, R5, 0x4, R6 ;  /* 0x0000000405068825 */ /* 0x001fca00078e0206 */
[----:B------:R0:W-:Y:S01]  /*15a0*/  @!P0 STG.E desc[UR6][R6.64], R9 ;  /* 0x0000000906008986 */ /* 0x0001e2000c101906 */
[----:B------:R-:W-:Y:S05]  /*15b0*/  @!P0 EXIT ;  /* 0x000000000000894d */ /* 0x000fea0003800000 */
[----:B------:R-:W1:Y:S02]  /*15c0*/  LDCU UR4, c[0x0][0x388] ;  /* 0x00007100ff0477ac */ /* 0x000e640008000800 */
[----:B-1----:R-:W-:-:S06]  /*15d0*/  UIADD3 UR4, UPT, UPT, UR4, -0x1, URZ ;  /* 0xffffffff04047890 */ /* 0x002fcc000fffe0ff */
[----:B------:R-:W-:-:S04]  /*15e0*/  ISETP.NE.AND P0, PT, R2, UR4, PT ;  /* 0x0000000402007c0c */ /* 0x000fc8000bf05270 */
[----:B------:R-:W-:-:S04]  /*15f0*/  ISETP.NE.AND P0, PT, R2, RZ, P0 ;  /* 0x000000ff0200720c */ /* 0x000fc80000705270 */
[----:B------:R-:W-:-:S04]  /*1600*/  ISETP.NE.AND P0, PT, R3, RZ, P0 ;  /* 0x000000ff0300720c */ /* 0x000fc80000705270 */
[----:B------:R-:W-:-:S13]  /*1610*/  ISETP.NE.AND P0, PT, R3, UR4, P0 ;  /* 0x0000000403007c0c */ /* 0x000fda0008705270 */
[----:B------:R-:W1:Y:S02]  /*1620*/  @!P0 LDC.64 R2, c[0x0][0x380] ;  /* 0x0000e000ff028b82 */ /* 0x000e640000000a00 */
[----:B-1----:R-:W-:-:S05]  /*1630*/  @!P0 IMAD.WIDE R2, R5, 0x4, R2 ;  /* 0x0000000405028825 */ /* 0x002fca00078e0202 */
[----:B------:R1:W-:Y:S01]  /*1640*/  @!P0 STG.E desc[UR6][R2.64], RZ ;  /* 0x000000ff02008986 */ /* 0x0003e2000c101906 */
[----:B------:R-:W-:Y:S05]  /*1650*/  @!P0 EXIT ;  /* 0x000000000000894d */ /* 0x000fea0003800000 */
[----:B-1----:R-:W1:Y:S02]  /*1660*/  LDC.64 R2, c[0x0][0x380] ;  /* 0x0000e000ff027b82 */ /* 0x002e640000000a00 */
[----:B-1----:R-:W-:-:S05]  /*1670*/  IMAD.WIDE R2, R5, 0x4, R2 ;  /* 0x0000000405027825 */ /* 0x002fca00078e0202 */
[----:B------:R-:W-:Y:S01]  /*1680*/  STG.E desc[UR6][R2.64], RZ ;  /* 0x000000ff02007986 */ /* 0x000fe2000c101906 */
[----:B------:R-:W-:Y:S05]  /*1690*/  EXIT ;  /* 0x000000000000794d */ /* 0x000fea0003800000 */
        .weak           $__internal_1_$__cuda_sm20_sqrt_rn_f32_slowpath
        .type           $__internal_1_$__cuda_sm20_sqrt_rn_f32_slowpath,@function
        .size           $__internal_1_$__cuda_sm20_sqrt_rn_f32_slowpath,(.L_x_40 - $__internal_1_$__cuda_sm20_sqrt_rn_f32_slowpath)
$__internal_1_$__cuda_sm20_sqrt_rn_f32_slowpath:
        /* <DEDUP_REMOVED lines=19> */
.L_x_37:
[----:B------:R-:W-:Y:S01]  /*17d0*/  HFMA2 R9, -RZ, RZ, 0, 0 ;  /* 0x00000000ff097431 */ /* 0x000fe200000001ff */
[----:B------:R-:W-:-:S04]  /*17e0*/  MOV R8, R14 ;  /* 0x0000000e00087202 */ /* 0x000fc80000000f00 */
[----:B------:R-:W-:Y:S05]  /*17f0*/  RET.REL.NODEC R8 `(_Z11init_kernelPfi) ;  /* 0xffffffe808007950 */ /* 0x000fea0003c3ffff */
.L_x_38:
        /* <DEDUP_REMOVED lines=16> */
.L_x_40:


//--------------------- .nv.shared._Z17reduce_max_kernelPfi --------------------------
	.section	.nv.shared._Z17reduce_max_kernelPfi,"aw",@nobits
	.sectionflags	@""
	.align	4
.nv.shared._Z17reduce_max_kernelPfi:
	.zero		1088


//--------------------- .nv.shared.reserved.0     --------------------------
	.section	.nv.shared.reserved.0,"aw",@nobits
	.weak		__nv_reservedSMEM_offset_0_alias
	.size		__nv_reservedSMEM_offset_0_alias, 0, 64
	.other		__nv_reservedSMEM_offset_0_alias,@"STO_CUDA_RESERVED_SHARED STV_DEFAULT"
__nv_reservedSMEM_offset_0_alias:
	.zero		0
	.zero		64


//--------------------- .nv.constant0._Z17reduce_max_kernelPfi --------------------------
	.section	.nv.constant0._Z17reduce_max_kernelPfi,"a",@progbits
	.sectionflags	@""
	.align	4
.nv.constant0._Z17reduce_max_kernelPfi:
	.zero		908


//--------------------- .nv.constant0._Z11diff_kernelPKfS0_Pfi --------------------------
	.section	.nv.constant0._Z11diff_kernelPKfS0_Pfi,"a",@progbits
	.sectionflags	@""
	.align	4
.nv.constant0._Z11diff_kernelPKfS0_Pfi:
	.zero		924


//--------------------- .nv.constant0._Z14laplace_kernelPKfPfi --------------------------
	.section	.nv.constant0._Z14laplace_kernelPKfPfi,"a",@progbits
	.sectionflags	@""
	.align	4
.nv.constant0._Z14laplace_kernelPKfPfi:
	.zero		916


//--------------------- .nv.constant0._Z11init_kernelPfi --------------------------
	.section	.nv.constant0._Z11init_kernelPfi,"a",@progbits
	.sectionflags	@""
	.align	4
.nv.constant0._Z11init_kernelPfi:
	.zero		908


//--------------------- SYMBOLS --------------------------

	.type		.nv.reservedSmem.offset0,@object
	.size		.nv.reservedSmem.offset0,0x4
	.type		.nv.reservedSmem.cap,@object
	.size		.nv.reservedSmem.cap,0x4
